	.target	sm_90a

	.elftype	@"ET_EXEC"


//--------------------- .note.nv.tkinfo           --------------------------
	.section	.note.nv.tkinfo,"",@"SHT_NOTE"
	.sectionflags	@"SHF_NOTE_NV_TKINFO"
	.tkinfo
        /*0018*/ 	.word	0x00000002
        /*0030*/ 	.string	""
        /*0030*/ 	.string	"ptxas"
        /*0030*/ 	.string	"Cuda compilation tools, release 13.0, V13.0.88"
        /*0030*/ 	.string	"Build cuda_13.0.r13.0/compiler.36424714_0"
        /*0030*/ 	.string	"-arch sm_90a -m 64 "



//--------------------- .note.nv.cuinfo           --------------------------
	.section	.note.nv.cuinfo,"",@"SHT_NOTE"
	.sectionflags	@"SHF_NOTE_NV_CUINFO"
        /*0018*/ 	.short	0x0002
        /*001a*/ 	.short	0x005a
        /*001c*/ 	.short	0x0082
	.zero		2


//--------------------- .nv.info                  --------------------------
	.section	.nv.info,"",@"SHT_CUDA_INFO"
	.align	4


	//----- nvinfo : EIATTR_REGCOUNT
	.align		4
        /*0000*/ 	.byte	0x04, 0x2f
        /*0002*/ 	.short	(.L_12 - .L_11)
	.align		4
.L_11:
        /*0004*/ 	.word	index@(_ZN7cutlass13device_kernelINS_4gemm6kernel13GemmUniversalIN4cute5tupleIJiiiiEEENS1_10collective13CollectiveMmaINS1_37MainloopSm90TmaGmmaWarpSpecializedFP8ILi37ENS5_IJNS4_1CILi8EEENSA_ILi1EEESC_EEENS1_32KernelTmaWarpSpecializedPingpongEEENS5_IJNSA_ILi64EEENSA_ILi128EEENSA_ILi32EEEEEENS_12float_e5m2_tENS5_IJlSC_lEEESK_SL_NS4_8TiledMMAINS4_8MMA_AtomIJNS4_4SM904GMMA31MMA_64x128x32_F32E5M2E5M2_SS_TNILNSP_7ScaleInE1ELSR_1EEEEEENS4_6LayoutINS5_IJSC_SC_SC_EEENS5_IJNSA_ILi0EEESW_SW_EEEEENS5_IJNS4_10UnderscoreESZ_SZ_EEEEENS4_13SM90_TMA_LOADENS4_14ComposedLayoutINS4_7SwizzleILi1ELi4ELi3EEENS4_18smem_ptr_flag_bitsILi8EEENSU_INS5_IJSB_SI_EEENS5_IJSI_SC_EEEEEEEvNS4_8identityENS4_23SM90_TMA_LOAD_MULTICASTES1B_vS1C_EENS_8epilogue10collective6detail29Sm90TmaWarpSpecializedAdapterINS1G_15DefaultEpilogueISK_SL_SL_NS1F_6thread17LinearCombinationISK_Li1EffLNS1K_9ScaleType4KindE0ELNS_15FloatRoundStyleE2ESK_EENS1_15EpilogueDefaultEEEEEvvEEEEvNT_6ParamsE)
        /*0008*/ 	.word	0x000000a8


	//----- nvinfo : EIATTR_FRAME_SIZE
	.align		4
.L_12:
        /*000c*/ 	.byte	0x04, 0x11
        /*000e*/ 	.short	(.L_14 - .L_13)
	.align		4
.L_13:
        /*0010*/ 	.word	index@(_ZN7cutlass13device_kernelINS_4gemm6kernel13GemmUniversalIN4cute5tupleIJiiiiEEENS1_10collective13CollectiveMmaINS1_37MainloopSm90TmaGmmaWarpSpecializedFP8ILi37ENS5_IJNS4_1CILi8EEENSA_ILi1EEESC_EEENS1_32KernelTmaWarpSpecializedPingpongEEENS5_IJNSA_ILi64EEENSA_ILi128EEENSA_ILi32EEEEEENS_12float_e5m2_tENS5_IJlSC_lEEESK_SL_NS4_8TiledMMAINS4_8MMA_AtomIJNS4_4SM904GMMA31MMA_64x128x32_F32E5M2E5M2_SS_TNILNSP_7ScaleInE1ELSR_1EEEEEENS4_6LayoutINS5_IJSC_SC_SC_EEENS5_IJNSA_ILi0EEESW_SW_EEEEENS5_IJNS4_10UnderscoreESZ_SZ_EEEEENS4_13SM90_TMA_LOADENS4_14ComposedLayoutINS4_7SwizzleILi1ELi4ELi3EEENS4_18smem_ptr_flag_bitsILi8EEENSU_INS5_IJSB_SI_EEENS5_IJSI_SC_EEEEEEEvNS4_8identityENS4_23SM90_TMA_LOAD_MULTICASTES1B_vS1C_EENS_8epilogue10collective6detail29Sm90TmaWarpSpecializedAdapterINS1G_15DefaultEpilogueISK_SL_SL_NS1F_6thread17LinearCombinationISK_Li1EffLNS1K_9ScaleType4KindE0ELNS_15FloatRoundStyleE2ESK_EENS1_15EpilogueDefaultEEEEEvvEEEEvNT_6ParamsE)
        /*0014*/ 	.word	0x00000000


	//----- nvinfo : EIATTR_MIN_STACK_SIZE
	.align		4
.L_14:
        /*0018*/ 	.byte	0x04, 0x12
        /*001a*/ 	.short	(.L_16 - .L_15)
	.align		4
.L_15:
        /*001c*/ 	.word	index@(_ZN7cutlass13device_kernelINS_4gemm6kernel13GemmUniversalIN4cute5tupleIJiiiiEEENS1_10collective13CollectiveMmaINS1_37MainloopSm90TmaGmmaWarpSpecializedFP8ILi37ENS5_IJNS4_1CILi8EEENSA_ILi1EEESC_EEENS1_32KernelTmaWarpSpecializedPingpongEEENS5_IJNSA_ILi64EEENSA_ILi128EEENSA_ILi32EEEEEENS_12float_e5m2_tENS5_IJlSC_lEEESK_SL_NS4_8TiledMMAINS4_8MMA_AtomIJNS4_4SM904GMMA31MMA_64x128x32_F32E5M2E5M2_SS_TNILNSP_7ScaleInE1ELSR_1EEEEEENS4_6LayoutINS5_IJSC_SC_SC_EEENS5_IJNSA_ILi0EEESW_SW_EEEEENS5_IJNS4_10UnderscoreESZ_SZ_EEEEENS4_13SM90_TMA_LOADENS4_14ComposedLayoutINS4_7SwizzleILi1ELi4ELi3EEENS4_18smem_ptr_flag_bitsILi8EEENSU_INS5_IJSB_SI_EEENS5_IJSI_SC_EEEEEEEvNS4_8identityENS4_23SM90_TMA_LOAD_MULTICASTES1B_vS1C_EENS_8epilogue10collective6detail29Sm90TmaWarpSpecializedAdapterINS1G_15DefaultEpilogueISK_SL_SL_NS1F_6thread17LinearCombinationISK_Li1EffLNS1K_9ScaleType4KindE0ELNS_15FloatRoundStyleE2ESK_EENS1_15EpilogueDefaultEEEEEvvEEEEvNT_6ParamsE)
        /*0020*/ 	.word	0x00000000
.L_16:


//--------------------- .nv.compat                --------------------------
	.section	.nv.compat,"",@"SHT_CUDA_COMPAT_INFO"
	.align	4
        /*0000*/ 	.byte	0x02, 0x09, 0x01, 0x00, 0x02, 0x02, 0x04, 0x00, 0x02, 0x05, 0x05, 0x00, 0x03, 0x07, 0x01, 0x01
        /*0010*/ 	.byte	0x02, 0x03, 0x01, 0x00, 0x02, 0x06, 0x01, 0x00, 0x04, 0x0b, 0x08, 0x00, 0x00, 0x00, 0x00, 0x00
        /*0020*/ 	.byte	0x00, 0x00, 0x00, 0x00


//--------------------- .nv.info._ZN7cutlass13device_kernelINS_4gemm6kernel13GemmUniversalIN4cute5tupleIJiiiiEEENS1_10collective13CollectiveMmaINS1_37MainloopSm90TmaGmmaWarpSpecializedFP8ILi37ENS5_IJNS4_1CILi8EEENSA_ILi1EEESC_EEENS1_32KernelTmaWarpSpecializedPingpongEEENS5_IJNSA_ILi64EEENSA_ILi128EEENSA_ILi32EEEEEENS_12float_e5m2_tENS5_IJlSC_lEEESK_SL_NS4_8TiledMMAINS4_8MMA_AtomIJNS4_4SM904GMMA31MMA_64x128x32_F32E5M2E5M2_SS_TNILNSP_7ScaleInE1ELSR_1EEEEEENS4_6LayoutINS5_IJSC_SC_SC_EEENS5_IJNSA_ILi0EEESW_SW_EEEEENS5_IJNS4_10UnderscoreESZ_SZ_EEEEENS4_13SM90_TMA_LOADENS4_14ComposedLayoutINS4_7SwizzleILi1ELi4ELi3EEENS4_18smem_ptr_flag_bitsILi8EEENSU_INS5_IJSB_SI_EEENS5_IJSI_SC_EEEEEEEvNS4_8identityENS4_23SM90_TMA_LOAD_MULTICASTES1B_vS1C_EENS_8epilogue10collective6detail29Sm90TmaWarpSpecializedAdapterINS1G_15DefaultEpilogueISK_SL_SL_NS1F_6thread17LinearCombinationISK_Li1EffLNS1K_9ScaleType4KindE0ELNS_15FloatRoundStyleE2ESK_EENS1_15EpilogueDefaultEEEEEvvEEEEvNT_6ParamsE --------------------------
	.section	.nv.info._ZN7cutlass13device_kernelINS_4gemm6kernel13GemmUniversalIN4cute5tupleIJiiiiEEENS1_10collective13CollectiveMmaINS1_37MainloopSm90TmaGmmaWarpSpecializedFP8ILi37ENS5_IJNS4_1CILi8EEENSA_ILi1EEESC_EEENS1_32KernelTmaWarpSpecializedPingpongEEENS5_IJNSA_ILi64EEENSA_ILi128EEENSA_ILi32EEEEEENS_12float_e5m2_tENS5_IJlSC_lEEESK_SL_NS4_8TiledMMAINS4_8MMA_AtomIJNS4_4SM904GMMA31MMA_64x128x32_F32E5M2E5M2_SS_TNILNSP_7ScaleInE1ELSR_1EEEEEENS4_6LayoutINS5_IJSC_SC_SC_EEENS5_IJNSA_ILi0EEESW_SW_EEEEENS5_IJNS4_10UnderscoreESZ_SZ_EEEEENS4_13SM90_TMA_LOADENS4_14ComposedLayoutINS4_7SwizzleILi1ELi4ELi3EEENS4_18smem_ptr_flag_bitsILi8EEENSU_INS5_IJSB_SI_EEENS5_IJSI_SC_EEEEEEEvNS4_8identityENS4_23SM90_TMA_LOAD_MULTICASTES1B_vS1C_EENS_8epilogue10collective6detail29Sm90TmaWarpSpecializedAdapterINS1G_15DefaultEpilogueISK_SL_SL_NS1F_6thread17LinearCombinationISK_Li1EffLNS1K_9ScaleType4KindE0ELNS_15FloatRoundStyleE2ESK_EENS1_15EpilogueDefaultEEEEEvvEEEEvNT_6ParamsE,"",@"SHT_CUDA_INFO"
	.sectionflags	@""
	.align	4


	//----- nvinfo : EIATTR_CUDA_API_VERSION
	.align		4
        /*0000*/ 	.byte	0x04, 0x37
        /*0002*/ 	.short	(.L_18 - .L_17)
.L_17:
        /*0004*/ 	.word	0x00000082


	//----- nvinfo : EIATTR_KPARAM_INFO
	.align		4
.L_18:
        /*0008*/ 	.byte	0x04, 0x17
        /*000a*/ 	.short	(.L_20 - .L_19)
.L_19:
        /*000c*/ 	.word	0x00000000
        /*0010*/ 	.short	0x0000
        /*0012*/ 	.short	0x0070
        /*0014*/ 	.byte	0x00, 0xf0, 0x01, 0x10


	//----- nvinfo : EIATTR_SPARSE_MMA_MASK
	.align		4
.L_20:
        /*0018*/ 	.byte	0x03, 0x50
        /*001a*/ 	.short	0x0000


	//----- nvinfo : EIATTR_MAXREG_COUNT
	.align		4
        /*001c*/ 	.byte	0x03, 0x1b
        /*001e*/ 	.short	0x00a8


	//----- nvinfo : EIATTR_NUM_BARRIERS
	.align		4
        /*0020*/ 	.byte	0x02, 0x4c
        /*0022*/ 	.byte	0x01
	.zero		1


	//----- nvinfo : EIATTR_MERCURY_ISA_VERSION
	.align		4
        /*0024*/ 	.byte	0x03, 0x5f
        /*0026*/ 	.short	0x0101


	//----- nvinfo : EIATTR_INT_WARP_WIDE_INSTR_OFFSETS
	.align		4
        /*0028*/ 	.byte	0x04, 0x31
        /*002a*/ 	.short	(.L_22 - .L_21)


	//   ....[0]....
.L_21:
        /*002c*/ 	.word	0x000009a0


	//   ....[1]....
        /*0030*/ 	.word	0x000009d0


	//   ....[2]....
        /*0034*/ 	.word	0x00000a60


	//   ....[3]....
        /*0038*/ 	.word	0x00000b20


	//   ....[4]....
        /*003c*/ 	.word	0x00000b40


	//   ....[5]....
        /*0040*/ 	.word	0x00000b50


	//   ....[6]....
        /*0044*/ 	.word	0x00000be0


	//   ....[7]....
        /*0048*/ 	.word	0x00000c30


	//----- nvinfo : EIATTR_COOP_GROUP_MASK_REGIDS
	.align		4
.L_22:
        /*004c*/ 	.byte	0x04, 0x29
        /*004e*/ 	.short	(.L_24 - .L_23)


	//   ....[0]....
.L_23:
        /*0050*/ 	.word	0xffffffff


	//   ....[1]....
        /*0054*/ 	.word	0xffffffff


	//   ....[2]....
        /*0058*/ 	.word	0xffffffff


	//   ....[3]....
        /*005c*/ 	.word	0xffffffff


	//   ....[4]....
        /*0060*/ 	.word	0xffffffff


	//   ....[5]....
        /*0064*/ 	.word	0xffffffff


	//   ....[6]....
        /*0068*/ 	.word	0xffffffff


	//----- nvinfo : EIATTR_COOP_GROUP_INSTR_OFFSETS
	.align		4
.L_24:
        /*006c*/ 	.byte	0x04, 0x28
        /*006e*/ 	.short	(.L_26 - .L_25)


	//   ....[0]....
.L_25:
        /*0070*/ 	.word	0x00000060


	//   ....[1]....
        /*0074*/ 	.word	0x00000070


	//   ....[2]....
        /*0078*/ 	.word	0x00000130


	//   ....[3]....
        /*007c*/ 	.word	0x00000750


	//   ....[4]....
        /*0080*/ 	.word	0x00000790


	//   ....[5]....
        /*0084*/ 	.word	0x00000a00


	//   ....[6]....
        /*0088*/ 	.word	0x00000da0


	//----- nvinfo : EIATTR_REG_RECONFIG
	.align		4
.L_26:
        /*008c*/ 	.byte	0x01, 0x54
	.zero		2


	//----- nvinfo : EIATTR_MBARRIER_INSTR_OFFSETS
	.align		4
        /*0090*/ 	.byte	0x04, 0x39
        /*0092*/ 	.short	(.L_28 - .L_27)


	//   ....[0]....
.L_27:
        /*0094*/ 	.word	0x00000280
        /*0098*/ 	.word	0x000000ff
        /*009c*/ 	.word	0x00000000
        /*00a0*/ 	.short	0x0100
        /*00a2*/ 	.byte	0x08
	.zero		1


	//   ....[1]....
        /*00a4*/ 	.word	0x00000290
        /*00a8*/ 	.word	0x000000ff
        /*00ac*/ 	.word	0x00000128
        /*00b0*/ 	.short	0x0100
        /*00b2*/ 	.byte	0x08
	.zero		1


	//   ....[2]....
        /*00b4*/ 	.word	0x000002a0
        /*00b8*/ 	.word	0x000000ff
        /*00bc*/ 	.word	0x00000008
        /*00c0*/ 	.short	0x0100
        /*00c2*/ 	.byte	0x08
	.zero		1


	//   ....[3]....
        /*00c4*/ 	.word	0x000002b0
        /*00c8*/ 	.word	0x000000ff
        /*00cc*/ 	.word	0x00000130
        /*00d0*/ 	.short	0x0100
        /*00d2*/ 	.byte	0x08
	.zero		1


	//   ....[4]....
        /*00d4*/ 	.word	0x000002c0
        /*00d8*/ 	.word	0x000000ff
        /*00dc*/ 	.word	0x00000010
        /*00e0*/ 	.short	0x0100
        /*00e2*/ 	.byte	0x08
	.zero		1


	//   ....[5]....
        /*00e4*/ 	.word	0x000002d0
        /*00e8*/ 	.word	0x000000ff
        /*00ec*/ 	.word	0x00000138
        /*00f0*/ 	.short	0x0100
        /*00f2*/ 	.byte	0x08
	.zero		1


	//   ....[6]....
        /*00f4*/ 	.word	0x000002e0
        /*00f8*/ 	.word	0x000000ff
        /*00fc*/ 	.word	0x00000018
        /*0100*/ 	.short	0x0100
        /*0102*/ 	.byte	0x08
	.zero		1


	//   ....[7]....
        /*0104*/ 	.word	0x000002f0
        /*0108*/ 	.word	0x000000ff
        /*010c*/ 	.word	0x00000140
        /*0110*/ 	.short	0x0100
        /*0112*/ 	.byte	0x08
	.zero		1


	//   ....[8]....
        /*0114*/ 	.word	0x00000300
        /*0118*/ 	.word	0x000000ff
        /*011c*/ 	.word	0x00000020
        /*0120*/ 	.short	0x0100
        /*0122*/ 	.byte	0x08
	.zero		1


	//   ....[9]....
        /*0124*/ 	.word	0x00000310
        /*0128*/ 	.word	0x000000ff
        /*012c*/ 	.word	0x00000148
        /*0130*/ 	.short	0x0100
        /*0132*/ 	.byte	0x08
	.zero		1


	//   ....[10]....
        /*0134*/ 	.word	0x00000320
        /*0138*/ 	.word	0x000000ff
        /*013c*/ 	.word	0x00000028
        /*0140*/ 	.short	0x0100
        /*0142*/ 	.byte	0x08
	.zero		1


	//   ....[11]....
        /*0144*/ 	.word	0x00000330
        /*0148*/ 	.word	0x000000ff
        /*014c*/ 	.word	0x00000150
        /*0150*/ 	.short	0x0100
        /*0152*/ 	.byte	0x08
	.zero		1


	//   ....[12]....
        /*0154*/ 	.word	0x00000340
        /*0158*/ 	.word	0x000000ff
        /*015c*/ 	.word	0x00000030
        /*0160*/ 	.short	0x0100
        /*0162*/ 	.byte	0x08
	.zero		1


	//   ....[13]....
        /*0164*/ 	.word	0x00000350
        /*0168*/ 	.word	0x000000ff
        /*016c*/ 	.word	0x00000158
        /*0170*/ 	.short	0x0100
        /*0172*/ 	.byte	0x08
	.zero		1


	//   ....[14]....
        /*0174*/ 	.word	0x00000360
        /*0178*/ 	.word	0x000000ff
        /*017c*/ 	.word	0x00000038
        /*0180*/ 	.short	0x0100
        /*0182*/ 	.byte	0x08
	.zero		1


	//   ....[15]....
        /*0184*/ 	.word	0x00000370
        /*0188*/ 	.word	0x000000ff
        /*018c*/ 	.word	0x00000160
        /*0190*/ 	.short	0x0100
        /*0192*/ 	.byte	0x08
	.zero		1


	//   ....[16]....
        /*0194*/ 	.word	0x00000380
        /*0198*/ 	.word	0x000000ff
        /*019c*/ 	.word	0x00000040
        /*01a0*/ 	.short	0x0100
        /*01a2*/ 	.byte	0x08
	.zero		1


	//   ....[17]....
        /*01a4*/ 	.word	0x00000390
        /*01a8*/ 	.word	0x000000ff
        /*01ac*/ 	.word	0x00000168
        /*01b0*/ 	.short	0x0100
        /*01b2*/ 	.byte	0x08
	.zero		1


	//   ....[18]....
        /*01b4*/ 	.word	0x000003a0
        /*01b8*/ 	.word	0x000000ff
        /*01bc*/ 	.word	0x00000048
        /*01c0*/ 	.short	0x0100
        /*01c2*/ 	.byte	0x08
	.zero		1


	//   ....[19]....
        /*01c4*/ 	.word	0x000003b0
        /*01c8*/ 	.word	0x000000ff
        /*01cc*/ 	.word	0x00000170
        /*01d0*/ 	.short	0x0100
        /*01d2*/ 	.byte	0x08
	.zero		1


	//   ....[20]....
        /*01d4*/ 	.word	0x000003c0
        /*01d8*/ 	.word	0x000000ff
        /*01dc*/ 	.word	0x00000050
        /*01e0*/ 	.short	0x0100
        /*01e2*/ 	.byte	0x08
	.zero		1


	//   ....[21]....
        /*01e4*/ 	.word	0x000003d0
        /*01e8*/ 	.word	0x000000ff
        /*01ec*/ 	.word	0x00000178
        /*01f0*/ 	.short	0x0100
        /*01f2*/ 	.byte	0x08
	.zero		1


	//   ....[22]....
        /*01f4*/ 	.word	0x000003e0
        /*01f8*/ 	.word	0x000000ff
        /*01fc*/ 	.word	0x00000058
        /*0200*/ 	.short	0x0100
        /*0202*/ 	.byte	0x08
	.zero		1


	//   ....[23]....
        /*0204*/ 	.word	0x000003f0
        /*0208*/ 	.word	0x000000ff
        /*020c*/ 	.word	0x00000180
        /*0210*/ 	.short	0x0100
        /*0212*/ 	.byte	0x08
	.zero		1


	//   ....[24]....
        /*0214*/ 	.word	0x00000400
        /*0218*/ 	.word	0x000000ff
        /*021c*/ 	.word	0x00000060
        /*0220*/ 	.short	0x0100
        /*0222*/ 	.byte	0x08
	.zero		1


	//   ....[25]....
        /*0224*/ 	.word	0x00000410
        /*0228*/ 	.word	0x000000ff
        /*022c*/ 	.word	0x00000188
        /*0230*/ 	.short	0x0100
        /*0232*/ 	.byte	0x08
	.zero		1


	//   ....[26]....
        /*0234*/ 	.word	0x00000420
        /*0238*/ 	.word	0x000000ff
        /*023c*/ 	.word	0x00000068
        /*0240*/ 	.short	0x0100
        /*0242*/ 	.byte	0x08
	.zero		1


	//   ....[27]....
        /*0244*/ 	.word	0x00000430
        /*0248*/ 	.word	0x000000ff
        /*024c*/ 	.word	0x00000190
        /*0250*/ 	.short	0x0100
        /*0252*/ 	.byte	0x08
	.zero		1


	//   ....[28]....
        /*0254*/ 	.word	0x00000440
        /*0258*/ 	.word	0x000000ff
        /*025c*/ 	.word	0x00000070
        /*0260*/ 	.short	0x0100
        /*0262*/ 	.byte	0x08
	.zero		1


	//   ....[29]....
        /*0264*/ 	.word	0x00000450
        /*0268*/ 	.word	0x000000ff
        /*026c*/ 	.word	0x00000198
        /*0270*/ 	.short	0x0100
        /*0272*/ 	.byte	0x08
	.zero		1


	//   ....[30]....
        /*0274*/ 	.word	0x00000460
        /*0278*/ 	.word	0x000000ff
        /*027c*/ 	.word	0x00000078
        /*0280*/ 	.short	0x0100
        /*0282*/ 	.byte	0x08
	.zero		1


	//   ....[31]....
        /*0284*/ 	.word	0x00000470
        /*0288*/ 	.word	0x000000ff
        /*028c*/ 	.word	0x000001a0
        /*0290*/ 	.short	0x0100
        /*0292*/ 	.byte	0x08
	.zero		1


	//   ....[32]....
        /*0294*/ 	.word	0x00000480
        /*0298*/ 	.word	0x000000ff
        /*029c*/ 	.word	0x00000080
        /*02a0*/ 	.short	0x0100
        /*02a2*/ 	.byte	0x08
	.zero		1


	//   ....[33]....
        /*02a4*/ 	.word	0x00000490
        /*02a8*/ 	.word	0x000000ff
        /*02ac*/ 	.word	0x000001a8
        /*02b0*/ 	.short	0x0100
        /*02b2*/ 	.byte	0x08
	.zero		1


	//   ....[34]....
        /*02b4*/ 	.word	0x000004a0
        /*02b8*/ 	.word	0x000000ff
        /*02bc*/ 	.word	0x00000088
        /*02c0*/ 	.short	0x0100
        /*02c2*/ 	.byte	0x08
	.zero		1


	//   ....[35]....
        /*02c4*/ 	.word	0x000004b0
        /*02c8*/ 	.word	0x000000ff
        /*02cc*/ 	.word	0x000001b0
        /*02d0*/ 	.short	0x0100
        /*02d2*/ 	.byte	0x08
	.zero		1


	//   ....[36]....
        /*02d4*/ 	.word	0x000004c0
        /*02d8*/ 	.word	0x000000ff
        /*02dc*/ 	.word	0x00000090
        /*02e0*/ 	.short	0x0100
        /*02e2*/ 	.byte	0x08
	.zero		1


	//   ....[37]....
        /*02e4*/ 	.word	0x000004d0
        /*02e8*/ 	.word	0x000000ff
        /*02ec*/ 	.word	0x000001b8
        /*02f0*/ 	.short	0x0100
        /*02f2*/ 	.byte	0x08
	.zero		1


	//   ....[38]....
        /*02f4*/ 	.word	0x000004e0
        /*02f8*/ 	.word	0x000000ff
        /*02fc*/ 	.word	0x00000098
        /*0300*/ 	.short	0x0100
        /*0302*/ 	.byte	0x08
	.zero		1


	//   ....[39]....
        /*0304*/ 	.word	0x000004f0
        /*0308*/ 	.word	0x000000ff
        /*030c*/ 	.word	0x000001c0
        /*0310*/ 	.short	0x0100
        /*0312*/ 	.byte	0x08
	.zero		1


	//   ....[40]....
        /*0314*/ 	.word	0x00000500
        /*0318*/ 	.word	0x000000ff
        /*031c*/ 	.word	0x000000a0
        /*0320*/ 	.short	0x0100
        /*0322*/ 	.byte	0x08
	.zero		1


	//   ....[41]....
        /*0324*/ 	.word	0x00000510
        /*0328*/ 	.word	0x000000ff
        /*032c*/ 	.word	0x000001c8
        /*0330*/ 	.short	0x0100
        /*0332*/ 	.byte	0x08
	.zero		1


	//   ....[42]....
        /*0334*/ 	.word	0x00000520
        /*0338*/ 	.word	0x000000ff
        /*033c*/ 	.word	0x000000a8
        /*0340*/ 	.short	0x0100
        /*0342*/ 	.byte	0x08
	.zero		1


	//   ....[43]....
        /*0344*/ 	.word	0x00000530
        /*0348*/ 	.word	0x000000ff
        /*034c*/ 	.word	0x000001d0
        /*0350*/ 	.short	0x0100
        /*0352*/ 	.byte	0x08
	.zero		1


	//   ....[44]....
        /*0354*/ 	.word	0x00000540
        /*0358*/ 	.word	0x000000ff
        /*035c*/ 	.word	0x000000b0
        /*0360*/ 	.short	0x0100
        /*0362*/ 	.byte	0x08
	.zero		1


	//   ....[45]....
        /*0364*/ 	.word	0x00000550
        /*0368*/ 	.word	0x000000ff
        /*036c*/ 	.word	0x000001d8
        /*0370*/ 	.short	0x0100
        /*0372*/ 	.byte	0x08
	.zero		1


	//   ....[46]....
        /*0374*/ 	.word	0x00000560
        /*0378*/ 	.word	0x000000ff
        /*037c*/ 	.word	0x000000b8
        /*0380*/ 	.short	0x0100
        /*0382*/ 	.byte	0x08
	.zero		1


	//   ....[47]....
        /*0384*/ 	.word	0x00000570
        /*0388*/ 	.word	0x000000ff
        /*038c*/ 	.word	0x000001e0
        /*0390*/ 	.short	0x0100
        /*0392*/ 	.byte	0x08
	.zero		1


	//   ....[48]....
        /*0394*/ 	.word	0x00000580
        /*0398*/ 	.word	0x000000ff
        /*039c*/ 	.word	0x000000c0
        /*03a0*/ 	.short	0x0100
        /*03a2*/ 	.byte	0x08
	.zero		1


	//   ....[49]....
        /*03a4*/ 	.word	0x00000590
        /*03a8*/ 	.word	0x000000ff
        /*03ac*/ 	.word	0x000001e8
        /*03b0*/ 	.short	0x0100
        /*03b2*/ 	.byte	0x08
	.zero		1


	//   ....[50]....
        /*03b4*/ 	.word	0x000005a0
        /*03b8*/ 	.word	0x000000ff
        /*03bc*/ 	.word	0x000000c8
        /*03c0*/ 	.short	0x0100
        /*03c2*/ 	.byte	0x08
	.zero		1


	//   ....[51]....
        /*03c4*/ 	.word	0x000005b0
        /*03c8*/ 	.word	0x000000ff
        /*03cc*/ 	.word	0x000001f0
        /*03d0*/ 	.short	0x0100
        /*03d2*/ 	.byte	0x08
	.zero		1


	//   ....[52]....
        /*03d4*/ 	.word	0x000005c0
        /*03d8*/ 	.word	0x000000ff
        /*03dc*/ 	.word	0x000000d0
        /*03e0*/ 	.short	0x0100
        /*03e2*/ 	.byte	0x08
	.zero		1


	//   ....[53]....
        /*03e4*/ 	.word	0x000005d0
        /*03e8*/ 	.word	0x000000ff
        /*03ec*/ 	.word	0x000001f8
        /*03f0*/ 	.short	0x0100
        /*03f2*/ 	.byte	0x08
	.zero		1


	//   ....[54]....
        /*03f4*/ 	.word	0x000005e0
        /*03f8*/ 	.word	0x000000ff
        /*03fc*/ 	.word	0x000000d8
        /*0400*/ 	.short	0x0100
        /*0402*/ 	.byte	0x08
	.zero		1


	//   ....[55]....
        /*0404*/ 	.word	0x000005f0
        /*0408*/ 	.word	0x000000ff
        /*040c*/ 	.word	0x00000200
        /*0410*/ 	.short	0x0100
        /*0412*/ 	.byte	0x08
	.zero		1


	//   ....[56]....
        /*0414*/ 	.word	0x00000600
        /*0418*/ 	.word	0x000000ff
        /*041c*/ 	.word	0x000000e0
        /*0420*/ 	.short	0x0100
        /*0422*/ 	.byte	0x08
	.zero		1


	//   ....[57]....
        /*0424*/ 	.word	0x00000610
        /*0428*/ 	.word	0x000000ff
        /*042c*/ 	.word	0x00000208
        /*0430*/ 	.short	0x0100
        /*0432*/ 	.byte	0x08
	.zero		1


	//   ....[58]....
        /*0434*/ 	.word	0x00000620
        /*0438*/ 	.word	0x000000ff
        /*043c*/ 	.word	0x000000e8
        /*0440*/ 	.short	0x0100
        /*0442*/ 	.byte	0x08
	.zero		1


	//   ....[59]....
        /*0444*/ 	.word	0x00000630
        /*0448*/ 	.word	0x000000ff
        /*044c*/ 	.word	0x00000210
        /*0450*/ 	.short	0x0100
        /*0452*/ 	.byte	0x08
	.zero		1


	//   ....[60]....
        /*0454*/ 	.word	0x00000640
        /*0458*/ 	.word	0x000000ff
        /*045c*/ 	.word	0x000000f0
        /*0460*/ 	.short	0x0100
        /*0462*/ 	.byte	0x08
	.zero		1


	//   ....[61]....
        /*0464*/ 	.word	0x00000650
        /*0468*/ 	.word	0x000000ff
        /*046c*/ 	.word	0x00000218
        /*0470*/ 	.short	0x0100
        /*0472*/ 	.byte	0x08
	.zero		1


	//   ....[62]....
        /*0474*/ 	.word	0x00000660
        /*0478*/ 	.word	0x000000ff
        /*047c*/ 	.word	0x000000f8
        /*0480*/ 	.short	0x0100
        /*0482*/ 	.byte	0x08
	.zero		1


	//   ....[63]....
        /*0484*/ 	.word	0x00000670
        /*0488*/ 	.word	0x000000ff
        /*048c*/ 	.word	0x00000220
        /*0490*/ 	.short	0x0100
        /*0492*/ 	.byte	0x08
	.zero		1


	//   ....[64]....
        /*0494*/ 	.word	0x00000680
        /*0498*/ 	.word	0x000000ff
        /*049c*/ 	.word	0x00000100
        /*04a0*/ 	.short	0x0100
        /*04a2*/ 	.byte	0x08
	.zero		1


	//   ....[65]....
        /*04a4*/ 	.word	0x00000690
        /*04a8*/ 	.word	0x000000ff
        /*04ac*/ 	.word	0x00000228
        /*04b0*/ 	.short	0x0100
        /*04b2*/ 	.byte	0x08
	.zero		1


	//   ....[66]....
        /*04b4*/ 	.word	0x000006a0
        /*04b8*/ 	.word	0x000000ff
        /*04bc*/ 	.word	0x00000108
        /*04c0*/ 	.short	0x0100
        /*04c2*/ 	.byte	0x08
	.zero		1


	//   ....[67]....
        /*04c4*/ 	.word	0x000006b0
        /*04c8*/ 	.word	0x000000ff
        /*04cc*/ 	.word	0x00000230
        /*04d0*/ 	.short	0x0100
        /*04d2*/ 	.byte	0x08
	.zero		1


	//   ....[68]....
        /*04d4*/ 	.word	0x000006c0
        /*04d8*/ 	.word	0x000000ff
        /*04dc*/ 	.word	0x00000110
        /*04e0*/ 	.short	0x0100
        /*04e2*/ 	.byte	0x08
	.zero		1


	//   ....[69]....
        /*04e4*/ 	.word	0x000006d0
        /*04e8*/ 	.word	0x000000ff
        /*04ec*/ 	.word	0x00000238
        /*04f0*/ 	.short	0x0100
        /*04f2*/ 	.byte	0x08
	.zero		1


	//   ....[70]....
        /*04f4*/ 	.word	0x000006e0
        /*04f8*/ 	.word	0x000000ff
        /*04fc*/ 	.word	0x00000118
        /*0500*/ 	.short	0x0100
        /*0502*/ 	.byte	0x08
	.zero		1


	//   ....[71]....
        /*0504*/ 	.word	0x000006f0
        /*0508*/ 	.word	0x000000ff
        /*050c*/ 	.word	0x00000240
        /*0510*/ 	.short	0x0100
        /*0512*/ 	.byte	0x08
	.zero		1


	//   ....[72]....
        /*0514*/ 	.word	0x00000700
        /*0518*/ 	.word	0x000000ff
        /*051c*/ 	.word	0x00000120
        /*0520*/ 	.short	0x0100
        /*0522*/ 	.byte	0x08
	.zero		1


	//   ....[73]....
        /*0524*/ 	.word	0x00000710
        /*0528*/ 	.word	0x000000ff
        /*052c*/ 	.word	0x00000248
        /*0530*/ 	.short	0x0100
        /*0532*/ 	.byte	0x08
	.zero		1


	//   ....[74]....
        /*0534*/ 	.word	0x00000c70
        /*0538*/ 	.word	0x000000ff
        /*053c*/ 	.word	0x00000280
        /*0540*/ 	.short	0x0100
        /*0542*/ 	.byte	0x08
	.zero		1


	//   ....[75]....
        /*0544*/ 	.word	0x00000d00
        /*0548*/ 	.word	0x000000ff
        /*054c*/ 	.word	0x00000288
        /*0550*/ 	.short	0x0100
        /*0552*/ 	.byte	0x08
	.zero		1


	//   ....[76]....
        /*0554*/ 	.word	0x00000d20
        /*0558*/ 	.word	0x000000ff
        /*055c*/ 	.word	0x00000260
        /*0560*/ 	.short	0x0100
        /*0562*/ 	.byte	0x09
	.zero		1


	//   ....[77]....
        /*0564*/ 	.word	0x00000d30
        /*0568*/ 	.word	0x000000ff
        /*056c*/ 	.word	0x00000268
        /*0570*/ 	.short	0x0100
        /*0572*/ 	.byte	0x09
	.zero		1


	//   ....[78]....
        /*0574*/ 	.word	0x00000d40
        /*0578*/ 	.word	0x000000ff
        /*057c*/ 	.word	0x00000270
        /*0580*/ 	.short	0x0100
        /*0582*/ 	.byte	0x09
	.zero		1


	//   ....[79]....
        /*0584*/ 	.word	0x00000d50
        /*0588*/ 	.word	0x000000ff
        /*058c*/ 	.word	0x00000278
        /*0590*/ 	.short	0x0100
        /*0592*/ 	.byte	0x09
	.zero		1


	//   ....[80]....
        /*0594*/ 	.word	0x00001ad0
        /*0598*/ 	.word	0x000000ff
        /*059c*/ 	.word	0xfffffff8
        /*05a0*/ 	.short	0x010a
        /*05a2*/ 	.byte	0x0b
	.zero		1


	//   ....[81]....
        /*05a4*/ 	.word	0x00001fb0
        /*05a8*/ 	.word	0x000000ff
        /*05ac*/ 	.word	0x00000000
        /*05b0*/ 	.short	0x010a
        /*05b2*/ 	.byte	0x06
	.zero		1


	//   ....[82]....
        /*05b4*/ 	.word	0x00001ff0
        /*05b8*/ 	.word	0x000000ff
        /*05bc*/ 	.word	0x00000000
        /*05c0*/ 	.short	0x010a
        /*05c2*/ 	.byte	0x06
	.zero		1


	//   ....[83]....
        /*05c4*/ 	.word	0x000028a0
        /*05c8*/ 	.word	0x000000ff
        /*05cc*/ 	.word	0x00000000
        /*05d0*/ 	.short	0x010a
        /*05d2*/ 	.byte	0x10
	.zero		1


	//   ....[84]....
        /*05d4*/ 	.word	0x000028e0
        /*05d8*/ 	.word	0x000000ff
        /*05dc*/ 	.word	0x00000000
        /*05e0*/ 	.short	0x010a
        /*05e2*/ 	.byte	0x10
	.zero		1


	//   ....[85]....
        /*05e4*/ 	.word	0x00002ef0
        /*05e8*/ 	.word	0x00000015
        /*05ec*/ 	.word	0x00000000
        /*05f0*/ 	.short	0x0101
        /*05f2*/ 	.byte	0x3f
	.zero		1


	//   ....[86]....
        /*05f4*/ 	.word	0x00003470
        /*05f8*/ 	.word	0x00000013
        /*05fc*/ 	.word	0x00000000
        /*0600*/ 	.short	0x0101
        /*0602*/ 	.byte	0x16
	.zero		1


	//   ....[87]....
        /*0604*/ 	.word	0x000035b0
        /*0608*/ 	.word	0x00000012
        /*060c*/ 	.word	0x00000000
        /*0610*/ 	.short	0x0101
        /*0612*/ 	.byte	0x3f
	.zero		1


	//   ....[88]....
        /*0614*/ 	.word	0x00003670
        /*0618*/ 	.word	0x000000ff
        /*061c*/ 	.word	0x00000008
        /*0620*/ 	.short	0x010a
        /*0622*/ 	.byte	0x0b
	.zero		1


	//   ....[89]....
        /*0624*/ 	.word	0x00007f30
        /*0628*/ 	.word	0x00000004
        /*062c*/ 	.word	0x00000000
        /*0630*/ 	.short	0x0101
        /*0632*/ 	.byte	0x16
	.zero		1


	//   ....[90]....
        /*0634*/ 	.word	0x00008860
        /*0638*/ 	.word	0x00000015
        /*063c*/ 	.word	0x00000128
        /*0640*/ 	.short	0x010a
        /*0642*/ 	.byte	0x3f
	.zero		1


	//   ....[91]....
        /*0644*/ 	.word	0x00008c60
        /*0648*/ 	.word	0x0000000a
        /*064c*/ 	.word	0x00000288
        /*0650*/ 	.short	0x0101
        /*0652*/ 	.byte	0x3f
	.zero		1


	//   ....[92]....
        /*0654*/ 	.word	0x00009380
        /*0658*/ 	.word	0x00000005
        /*065c*/ 	.word	0x00000000
        /*0660*/ 	.short	0x010a
        /*0662*/ 	.byte	0x3f
	.zero		1


	//   ....[93]....
        /*0664*/ 	.word	0x00009400
        /*0668*/ 	.word	0x00000007
        /*066c*/ 	.word	0x00000000
        /*0670*/ 	.short	0x010a
        /*0672*/ 	.byte	0x3f
	.zero		1


	//   ....[94]....
        /*0674*/ 	.word	0x00009490
        /*0678*/ 	.word	0x00000006
        /*067c*/ 	.word	0x00000000
        /*0680*/ 	.short	0x010a
        /*0682*/ 	.byte	0x3f
	.zero		1


	//   ....[95]....
        /*0684*/ 	.word	0x00009520
        /*0688*/ 	.word	0x00000009
        /*068c*/ 	.word	0x00000000
        /*0690*/ 	.short	0x010a
        /*0692*/ 	.byte	0x3f
	.zero		1


	//   ....[96]....
        /*0694*/ 	.word	0x000095b0
        /*0698*/ 	.word	0x00000006
        /*069c*/ 	.word	0x00000000
        /*06a0*/ 	.short	0x010a
        /*06a2*/ 	.byte	0x3f
	.zero		1


	//   ....[97]....
        /*06a4*/ 	.word	0x00009640
        /*06a8*/ 	.word	0x00000009
        /*06ac*/ 	.word	0x00000000
        /*06b0*/ 	.short	0x010a
        /*06b2*/ 	.byte	0x3f
	.zero		1


	//   ....[98]....
        /*06b4*/ 	.word	0x000096d0
        /*06b8*/ 	.word	0x00000006
        /*06bc*/ 	.word	0x00000000
        /*06c0*/ 	.short	0x010a
        /*06c2*/ 	.byte	0x3f
	.zero		1


	//   ....[99]....
        /*06c4*/ 	.word	0x00009760
        /*06c8*/ 	.word	0x00000009
        /*06cc*/ 	.word	0x00000000
        /*06d0*/ 	.short	0x010a
        /*06d2*/ 	.byte	0x3f
	.zero		1


	//   ....[100]....
        /*06d4*/ 	.word	0x000097f0
        /*06d8*/ 	.word	0x00000006
        /*06dc*/ 	.word	0x00000000
        /*06e0*/ 	.short	0x010a
        /*06e2*/ 	.byte	0x3f
	.zero		1


	//   ....[101]....
        /*06e4*/ 	.word	0x00009880
        /*06e8*/ 	.word	0x00000009
        /*06ec*/ 	.word	0x00000000
        /*06f0*/ 	.short	0x010a
        /*06f2*/ 	.byte	0x3f
	.zero		1


	//   ....[102]....
        /*06f4*/ 	.word	0x00009910
        /*06f8*/ 	.word	0x00000006
        /*06fc*/ 	.word	0x00000000
        /*0700*/ 	.short	0x010a
        /*0702*/ 	.byte	0x3f
	.zero		1


	//   ....[103]....
        /*0704*/ 	.word	0x000099a0
        /*0708*/ 	.word	0x00000009
        /*070c*/ 	.word	0x00000000
        /*0710*/ 	.short	0x010a
        /*0712*/ 	.byte	0x3f
	.zero		1


	//   ....[104]....
        /*0714*/ 	.word	0x00009a30
        /*0718*/ 	.word	0x00000006
        /*071c*/ 	.word	0x00000000
        /*0720*/ 	.short	0x010a
        /*0722*/ 	.byte	0x3f
	.zero		1


	//   ....[105]....
        /*0724*/ 	.word	0x00009ac0
        /*0728*/ 	.word	0x00000009
        /*072c*/ 	.word	0x00000000
        /*0730*/ 	.short	0x010a
        /*0732*/ 	.byte	0x3f
	.zero		1


	//   ....[106]....
        /*0734*/ 	.word	0x00009b50
        /*0738*/ 	.word	0x00000006
        /*073c*/ 	.word	0x00000000
        /*0740*/ 	.short	0x010a
        /*0742*/ 	.byte	0x3f
	.zero		1


	//   ....[107]....
        /*0744*/ 	.word	0x00009be0
        /*0748*/ 	.word	0x00000009
        /*074c*/ 	.word	0x00000000
        /*0750*/ 	.short	0x010a
        /*0752*/ 	.byte	0x3f
	.zero		1


	//   ....[108]....
        /*0754*/ 	.word	0x00009c70
        /*0758*/ 	.word	0x00000006
        /*075c*/ 	.word	0x00000000
        /*0760*/ 	.short	0x010a
        /*0762*/ 	.byte	0x3f
	.zero		1


	//   ....[109]....
        /*0764*/ 	.word	0x00009d00
        /*0768*/ 	.word	0x00000009
        /*076c*/ 	.word	0x00000000
        /*0770*/ 	.short	0x010a
        /*0772*/ 	.byte	0x3f
	.zero		1


	//   ....[110]....
        /*0774*/ 	.word	0x00009d90
        /*0778*/ 	.word	0x00000006
        /*077c*/ 	.word	0x00000000
        /*0780*/ 	.short	0x010a
        /*0782*/ 	.byte	0x3f
	.zero		1


	//   ....[111]....
        /*0784*/ 	.word	0x00009e20
        /*0788*/ 	.word	0x00000009
        /*078c*/ 	.word	0x00000000
        /*0790*/ 	.short	0x010a
        /*0792*/ 	.byte	0x3f
	.zero		1


	//   ....[112]....
        /*0794*/ 	.word	0x00009eb0
        /*0798*/ 	.word	0x00000006
        /*079c*/ 	.word	0x00000000
        /*07a0*/ 	.short	0x010a
        /*07a2*/ 	.byte	0x3f
	.zero		1


	//   ....[113]....
        /*07a4*/ 	.word	0x00009f40
        /*07a8*/ 	.word	0x00000009
        /*07ac*/ 	.word	0x00000000
        /*07b0*/ 	.short	0x010a
        /*07b2*/ 	.byte	0x3f
	.zero		1


	//   ....[114]....
        /*07b4*/ 	.word	0x00009fd0
        /*07b8*/ 	.word	0x00000006
        /*07bc*/ 	.word	0x00000000
        /*07c0*/ 	.short	0x010a
        /*07c2*/ 	.byte	0x3f
	.zero		1


	//   ....[115]....
        /*07c4*/ 	.word	0x0000a060
        /*07c8*/ 	.word	0x00000009
        /*07cc*/ 	.word	0x00000000
        /*07d0*/ 	.short	0x010a
        /*07d2*/ 	.byte	0x3f
	.zero		1


	//   ....[116]....
        /*07d4*/ 	.word	0x0000a0f0
        /*07d8*/ 	.word	0x00000006
        /*07dc*/ 	.word	0x00000000
        /*07e0*/ 	.short	0x010a
        /*07e2*/ 	.byte	0x3f
	.zero		1


	//   ....[117]....
        /*07e4*/ 	.word	0x0000a180
        /*07e8*/ 	.word	0x00000009
        /*07ec*/ 	.word	0x00000000
        /*07f0*/ 	.short	0x010a
        /*07f2*/ 	.byte	0x3f
	.zero		1


	//   ....[118]....
        /*07f4*/ 	.word	0x0000a210
        /*07f8*/ 	.word	0x00000006
        /*07fc*/ 	.word	0x00000000
        /*0800*/ 	.short	0x010a
        /*0802*/ 	.byte	0x3f
	.zero		1


	//   ....[119]....
        /*0804*/ 	.word	0x0000a2a0
        /*0808*/ 	.word	0x00000009
        /*080c*/ 	.word	0x00000000
        /*0810*/ 	.short	0x010a
        /*0812*/ 	.byte	0x3f
	.zero		1


	//   ....[120]....
        /*0814*/ 	.word	0x0000a330
        /*0818*/ 	.word	0x00000006
        /*081c*/ 	.word	0x00000000
        /*0820*/ 	.short	0x010a
        /*0822*/ 	.byte	0x3f
	.zero		1


	//   ....[121]....
        /*0824*/ 	.word	0x0000a3c0
        /*0828*/ 	.word	0x00000009
        /*082c*/ 	.word	0x00000000
        /*0830*/ 	.short	0x010a
        /*0832*/ 	.byte	0x3f
	.zero		1


	//   ....[122]....
        /*0834*/ 	.word	0x0000a450
        /*0838*/ 	.word	0x00000006
        /*083c*/ 	.word	0x00000000
        /*0840*/ 	.short	0x010a
        /*0842*/ 	.byte	0x3f
	.zero		1


	//   ....[123]....
        /*0844*/ 	.word	0x0000a4e0
        /*0848*/ 	.word	0x00000009
        /*084c*/ 	.word	0x00000000
        /*0850*/ 	.short	0x010a
        /*0852*/ 	.byte	0x3f
	.zero		1


	//   ....[124]....
        /*0854*/ 	.word	0x0000a570
        /*0858*/ 	.word	0x00000006
        /*085c*/ 	.word	0x00000000
        /*0860*/ 	.short	0x010a
        /*0862*/ 	.byte	0x3f
	.zero		1


	//   ....[125]....
        /*0864*/ 	.word	0x0000a600
        /*0868*/ 	.word	0x00000009
        /*086c*/ 	.word	0x00000000
        /*0870*/ 	.short	0x010a
        /*0872*/ 	.byte	0x3f
	.zero		1


	//   ....[126]....
        /*0874*/ 	.word	0x0000a690
        /*0878*/ 	.word	0x00000008
        /*087c*/ 	.word	0x00000000
        /*0880*/ 	.short	0x010a
        /*0882*/ 	.byte	0x3f
	.zero		1


	//   ....[127]....
        /*0884*/ 	.word	0x0000a720
        /*0888*/ 	.word	0x0000000b
        /*088c*/ 	.word	0x00000000
        /*0890*/ 	.short	0x010a
        /*0892*/ 	.byte	0x3f
	.zero		1


	//   ....[128]....
        /*0894*/ 	.word	0x0000a7b0
        /*0898*/ 	.word	0x00000003
        /*089c*/ 	.word	0x00000000
        /*08a0*/ 	.short	0x010a
        /*08a2*/ 	.byte	0x3f
	.zero		1


	//   ....[129]....
        /*08a4*/ 	.word	0x0000a820
        /*08a8*/ 	.word	0x00000013
        /*08ac*/ 	.word	0xfffffff8
        /*08b0*/ 	.short	0x010a
        /*08b2*/ 	.byte	0x3f
	.zero		1


	//   ....[130]....
        /*08b4*/ 	.word	0x0000a880
        /*08b8*/ 	.word	0x00000013
        /*08bc*/ 	.word	0x00000000
        /*08c0*/ 	.short	0x010a
        /*08c2*/ 	.byte	0x3f
	.zero		1


	//   ....[131]....
        /*08c4*/ 	.word	0x0000a8e0
        /*08c8*/ 	.word	0x00000015
        /*08cc*/ 	.word	0x00000000
        /*08d0*/ 	.short	0x010a
        /*08d2*/ 	.byte	0x3f
	.zero		1


	//   ....[132]....
        /*08d4*/ 	.word	0x0000a940
        /*08d8*/ 	.word	0x00000013
        /*08dc*/ 	.word	0x00000008
        /*08e0*/ 	.short	0x010a
        /*08e2*/ 	.byte	0x3f
	.zero		1


	//   ....[133]....
        /*08e4*/ 	.word	0x0000aa10
        /*08e8*/ 	.word	0x00000015
        /*08ec*/ 	.word	0x00000128
        /*08f0*/ 	.short	0x010a
        /*08f2*/ 	.byte	0x3f
	.zero		1


	//   ....[134]....
        /*08f4*/ 	.word	0x0000aaf0
        /*08f8*/ 	.word	0x00000005
        /*08fc*/ 	.word	0x00000000
        /*0900*/ 	.short	0x010a
        /*0902*/ 	.byte	0x3f
	.zero		1


	//   ....[135]....
        /*0904*/ 	.word	0x0000ab40
        /*0908*/ 	.word	0x00000007
        /*090c*/ 	.word	0x00000000
        /*0910*/ 	.short	0x010a
        /*0912*/ 	.byte	0x3f
	.zero		1


	//   ....[136]....
        /*0914*/ 	.word	0x0000ab90
        /*0918*/ 	.word	0x00000006
        /*091c*/ 	.word	0x00000000
        /*0920*/ 	.short	0x010a
        /*0922*/ 	.byte	0x3f
	.zero		1


	//   ....[137]....
        /*0924*/ 	.word	0x0000abe0
        /*0928*/ 	.word	0x00000009
        /*092c*/ 	.word	0x00000000
        /*0930*/ 	.short	0x010a
        /*0932*/ 	.byte	0x3f
	.zero		1


	//   ....[138]....
        /*0934*/ 	.word	0x0000ac30
        /*0938*/ 	.word	0x00000006
        /*093c*/ 	.word	0x00000000
        /*0940*/ 	.short	0x010a
        /*0942*/ 	.byte	0x3f
	.zero		1


	//   ....[139]....
        /*0944*/ 	.word	0x0000ac80
        /*0948*/ 	.word	0x00000009
        /*094c*/ 	.word	0x00000000
        /*0950*/ 	.short	0x010a
        /*0952*/ 	.byte	0x3f
	.zero		1


	//   ....[140]....
        /*0954*/ 	.word	0x0000acd0
        /*0958*/ 	.word	0x00000006
        /*095c*/ 	.word	0x00000000
        /*0960*/ 	.short	0x010a
        /*0962*/ 	.byte	0x3f
	.zero		1


	//   ....[141]....
        /*0964*/ 	.word	0x0000ad20
        /*0968*/ 	.word	0x00000009
        /*096c*/ 	.word	0x00000000
        /*0970*/ 	.short	0x010a
        /*0972*/ 	.byte	0x3f
	.zero		1


	//   ....[142]....
        /*0974*/ 	.word	0x0000ad70
        /*0978*/ 	.word	0x00000006
        /*097c*/ 	.word	0x00000000
        /*0980*/ 	.short	0x010a
        /*0982*/ 	.byte	0x3f
	.zero		1


	//   ....[143]....
        /*0984*/ 	.word	0x0000adc0
        /*0988*/ 	.word	0x00000009
        /*098c*/ 	.word	0x00000000
        /*0990*/ 	.short	0x010a
        /*0992*/ 	.byte	0x3f
	.zero		1


	//   ....[144]....
        /*0994*/ 	.word	0x0000ae10
        /*0998*/ 	.word	0x00000006
        /*099c*/ 	.word	0x00000000
        /*09a0*/ 	.short	0x010a
        /*09a2*/ 	.byte	0x3f
	.zero		1


	//   ....[145]....
        /*09a4*/ 	.word	0x0000ae60
        /*09a8*/ 	.word	0x00000009
        /*09ac*/ 	.word	0x00000000
        /*09b0*/ 	.short	0x010a
        /*09b2*/ 	.byte	0x3f
	.zero		1


	//   ....[146]....
        /*09b4*/ 	.word	0x0000aeb0
        /*09b8*/ 	.word	0x00000006
        /*09bc*/ 	.word	0x00000000
        /*09c0*/ 	.short	0x010a
        /*09c2*/ 	.byte	0x3f
	.zero		1


	//   ....[147]....
        /*09c4*/ 	.word	0x0000af00
        /*09c8*/ 	.word	0x00000009
        /*09cc*/ 	.word	0x00000000
        /*09d0*/ 	.short	0x010a
        /*09d2*/ 	.byte	0x3f
	.zero		1


	//   ....[148]....
        /*09d4*/ 	.word	0x0000af50
        /*09d8*/ 	.word	0x00000006
        /*09dc*/ 	.word	0x00000000
        /*09e0*/ 	.short	0x010a
        /*09e2*/ 	.byte	0x3f
	.zero		1


	//   ....[149]....
        /*09e4*/ 	.word	0x0000afa0
        /*09e8*/ 	.word	0x00000009
        /*09ec*/ 	.word	0x00000000
        /*09f0*/ 	.short	0x010a
        /*09f2*/ 	.byte	0x3f
	.zero		1


	//   ....[150]....
        /*09f4*/ 	.word	0x0000aff0
        /*09f8*/ 	.word	0x00000006
        /*09fc*/ 	.word	0x00000000
        /*0a00*/ 	.short	0x010a
        /*0a02*/ 	.byte	0x3f
	.zero		1


	//   ....[151]....
        /*0a04*/ 	.word	0x0000b040
        /*0a08*/ 	.word	0x00000009
        /*0a0c*/ 	.word	0x00000000
        /*0a10*/ 	.short	0x010a
        /*0a12*/ 	.byte	0x3f
	.zero		1


	//   ....[152]....
        /*0a14*/ 	.word	0x0000b090
        /*0a18*/ 	.word	0x00000006
        /*0a1c*/ 	.word	0x00000000
        /*0a20*/ 	.short	0x010a
        /*0a22*/ 	.byte	0x3f
	.zero		1


	//   ....[153]....
        /*0a24*/ 	.word	0x0000b0e0
        /*0a28*/ 	.word	0x00000009
        /*0a2c*/ 	.word	0x00000000
        /*0a30*/ 	.short	0x010a
        /*0a32*/ 	.byte	0x3f
	.zero		1


	//   ....[154]....
        /*0a34*/ 	.word	0x0000b130
        /*0a38*/ 	.word	0x00000006
        /*0a3c*/ 	.word	0x00000000
        /*0a40*/ 	.short	0x010a
        /*0a42*/ 	.byte	0x3f
	.zero		1


	//   ....[155]....
        /*0a44*/ 	.word	0x0000b180
        /*0a48*/ 	.word	0x00000009
        /*0a4c*/ 	.word	0x00000000
        /*0a50*/ 	.short	0x010a
        /*0a52*/ 	.byte	0x3f
	.zero		1


	//   ....[156]....
        /*0a54*/ 	.word	0x0000b1d0
        /*0a58*/ 	.word	0x00000006
        /*0a5c*/ 	.word	0x00000000
        /*0a60*/ 	.short	0x010a
        /*0a62*/ 	.byte	0x3f
	.zero		1


	//   ....[157]....
        /*0a64*/ 	.word	0x0000b220
        /*0a68*/ 	.word	0x00000009
        /*0a6c*/ 	.word	0x00000000
        /*0a70*/ 	.short	0x010a
        /*0a72*/ 	.byte	0x3f
	.zero		1


	//   ....[158]....
        /*0a74*/ 	.word	0x0000b270
        /*0a78*/ 	.word	0x00000006
        /*0a7c*/ 	.word	0x00000000
        /*0a80*/ 	.short	0x010a
        /*0a82*/ 	.byte	0x3f
	.zero		1


	//   ....[159]....
        /*0a84*/ 	.word	0x0000b2c0
        /*0a88*/ 	.word	0x00000009
        /*0a8c*/ 	.word	0x00000000
        /*0a90*/ 	.short	0x010a
        /*0a92*/ 	.byte	0x3f
	.zero		1


	//   ....[160]....
        /*0a94*/ 	.word	0x0000b310
        /*0a98*/ 	.word	0x00000006
        /*0a9c*/ 	.word	0x00000000
        /*0aa0*/ 	.short	0x010a
        /*0aa2*/ 	.byte	0x3f
	.zero		1


	//   ....[161]....
        /*0aa4*/ 	.word	0x0000b360
        /*0aa8*/ 	.word	0x00000009
        /*0aac*/ 	.word	0x00000000
        /*0ab0*/ 	.short	0x010a
        /*0ab2*/ 	.byte	0x3f
	.zero		1


	//   ....[162]....
        /*0ab4*/ 	.word	0x0000b3b0
        /*0ab8*/ 	.word	0x00000006
        /*0abc*/ 	.word	0x00000000
        /*0ac0*/ 	.short	0x010a
        /*0ac2*/ 	.byte	0x3f
	.zero		1


	//   ....[163]....
        /*0ac4*/ 	.word	0x0000b400
        /*0ac8*/ 	.word	0x00000009
        /*0acc*/ 	.word	0x00000000
        /*0ad0*/ 	.short	0x010a
        /*0ad2*/ 	.byte	0x3f
	.zero		1


	//   ....[164]....
        /*0ad4*/ 	.word	0x0000b450
        /*0ad8*/ 	.word	0x00000006
        /*0adc*/ 	.word	0x00000000
        /*0ae0*/ 	.short	0x010a
        /*0ae2*/ 	.byte	0x3f
	.zero		1


	//   ....[165]....
        /*0ae4*/ 	.word	0x0000b4a0
        /*0ae8*/ 	.word	0x00000009
        /*0aec*/ 	.word	0x00000000
        /*0af0*/ 	.short	0x010a
        /*0af2*/ 	.byte	0x3f
	.zero		1


	//   ....[166]....
        /*0af4*/ 	.word	0x0000b4f0
        /*0af8*/ 	.word	0x00000006
        /*0afc*/ 	.word	0x00000000
        /*0b00*/ 	.short	0x010a
        /*0b02*/ 	.byte	0x3f
	.zero		1


	//   ....[167]....
        /*0b04*/ 	.word	0x0000b540
        /*0b08*/ 	.word	0x00000009
        /*0b0c*/ 	.word	0x00000000
        /*0b10*/ 	.short	0x010a
        /*0b12*/ 	.byte	0x3f
	.zero		1


	//   ....[168]....
        /*0b14*/ 	.word	0x0000b590
        /*0b18*/ 	.word	0x00000008
        /*0b1c*/ 	.word	0x00000000
        /*0b20*/ 	.short	0x010a
        /*0b22*/ 	.byte	0x3f
	.zero		1


	//   ....[169]....
        /*0b24*/ 	.word	0x0000b5e0
        /*0b28*/ 	.word	0x0000000b
        /*0b2c*/ 	.word	0x00000000
        /*0b30*/ 	.short	0x010a
        /*0b32*/ 	.byte	0x3f
	.zero		1


	//----- nvinfo : EIATTR_NUM_MBARRIERS
	.align		4
.L_28:
        /*0b34*/ 	.byte	0x03, 0x38
        /*0b36*/ 	.short	0x0050


	//----- nvinfo : EIATTR_EXIT_INSTR_OFFSETS
	.align		4
        /*0b38*/ 	.byte	0x04, 0x1c
        /*0b3a*/ 	.short	(.L_30 - .L_29)


	//   ....[0]....
.L_29:
        /*0b3c*/ 	.word	0x00001810


	//   ....[1]....
        /*0b40*/ 	.word	0x00001870


	//   ....[2]....
        /*0b44*/ 	.word	0x00008540


	//   ....[3]....
        /*0b48*/ 	.word	0x00008570


	//   ....[4]....
        /*0b4c*/ 	.word	0x0000a800


	//----- nvinfo : EIATTR_MAX_THREADS
	.align		4
.L_30:
        /*0b50*/ 	.byte	0x04, 0x05
        /*0b52*/ 	.short	(.L_32 - .L_31)
.L_31:
        /*0b54*/ 	.word	0x00000180
        /*0b58*/ 	.word	0x00000001
        /*0b5c*/ 	.word	0x00000001


	//----- nvinfo : EIATTR_CRS_STACK_SIZE
	.align		4
.L_32:
        /*0b60*/ 	.byte	0x04, 0x1e
        /*0b62*/ 	.short	(.L_34 - .L_33)
.L_33:
        /*0b64*/ 	.word	0x00000000


	//----- nvinfo : EIATTR_CBANK_PARAM_SIZE
	.align		4
.L_34:
        /*0b68*/ 	.byte	0x03, 0x19
        /*0b6a*/ 	.short	0x0470


	//----- nvinfo : EIATTR_PARAM_CBANK
	.align		4
        /*0b6c*/ 	.byte	0x04, 0x0a
        /*0b6e*/ 	.short	(.L_36 - .L_35)
	.align		4
.L_35:
        /*0b70*/ 	.word	index@(.nv.constant0._ZN7cutlass13device_kernelINS_4gemm6kernel13GemmUniversalIN4cute5tupleIJiiiiEEENS1_10collective13CollectiveMmaINS1_37MainloopSm90TmaGmmaWarpSpecializedFP8ILi37ENS5_IJNS4_1CILi8EEENSA_ILi1EEESC_EEENS1_32KernelTmaWarpSpecializedPingpongEEENS5_IJNSA_ILi64EEENSA_ILi128EEENSA_ILi32EEEEEENS_12float_e5m2_tENS5_IJlSC_lEEESK_SL_NS4_8TiledMMAINS4_8MMA_AtomIJNS4_4SM904GMMA31MMA_64x128x32_F32E5M2E5M2_SS_TNILNSP_7ScaleInE1ELSR_1EEEEEENS4_6LayoutINS5_IJSC_SC_SC_EEENS5_IJNSA_ILi0EEESW_SW_EEEEENS5_IJNS4_10UnderscoreESZ_SZ_EEEEENS4_13SM90_TMA_LOADENS4_14ComposedLayoutINS4_7SwizzleILi1ELi4ELi3EEENS4_18smem_ptr_flag_bitsILi8EEENSU_INS5_IJSB_SI_EEENS5_IJSI_SC_EEEEEEEvNS4_8identityENS4_23SM90_TMA_LOAD_MULTICASTES1B_vS1C_EENS_8epilogue10collective6detail29Sm90TmaWarpSpecializedAdapterINS1G_15DefaultEpilogueISK_SL_SL_NS1F_6thread17LinearCombinationISK_Li1EffLNS1K_9ScaleType4KindE0ELNS_15FloatRoundStyleE2ESK_EENS1_15EpilogueDefaultEEEEEvvEEEEvNT_6ParamsE)
        /*0b74*/ 	.short	0x0210
        /*0b76*/ 	.short	0x0470


	//----- nvinfo : EIATTR_SW_WAR
	.align		4
.L_36:
        /*0b78*/ 	.byte	0x04, 0x36
        /*0b7a*/ 	.short	(.L_38 - .L_37)
.L_37:
        /*0b7c*/ 	.word	0x00000008
.L_38:


//--------------------- .nv.callgraph             --------------------------
	.section	.nv.callgraph,"",@"SHT_CUDA_CALLGRAPH"
	.align	4
	.sectionentsize	8
	.align		4
        /*0000*/ 	.word	0x00000000
	.align		4
        /*0004*/ 	.word	0xffffffff
	.align		4
        /*0008*/ 	.word	0x00000000
	.align		4
        /*000c*/ 	.word	0xfffffffe
	.align		4
        /*0010*/ 	.word	0x00000000
	.align		4
        /*0014*/ 	.word	0xfffffffd
	.align		4
        /*0018*/ 	.word	0x00000000
	.align		4
        /*001c*/ 	.word	0xfffffffc


//--------------------- .nv.constant4             --------------------------
	.section	.nv.constant4,"a",@progbits
	.align	8
	.align		8
.nv.constant4:
        /*0000*/ 	.dword	_ZN40_INTERNAL_9b497064_4_k_cu_c52587d4_177284cuda3std3__45__cpo5beginE
	.align		8
        /*0008*/ 	.dword	_ZN40_INTERNAL_9b497064_4_k_cu_c52587d4_177284cuda3std3__45__cpo3endE
	.align		8
        /*0010*/ 	.dword	_ZN40_INTERNAL_9b497064_4_k_cu_c52587d4_177284cuda3std3__45__cpo6cbeginE
	.align		8
        /*0018*/ 	.dword	_ZN40_INTERNAL_9b497064_4_k_cu_c52587d4_177284cuda3std3__45__cpo4cendE
	.align		8
        /*0020*/ 	.dword	_ZN40_INTERNAL_9b497064_4_k_cu_c52587d4_177284cuda3std3__442_GLOBAL__N__9b497064_4_k_cu_c52587d4_177286ignoreE
	.align		8
        /*0028*/ 	.dword	_ZN40_INTERNAL_9b497064_4_k_cu_c52587d4_177284cuda3std3__419piecewise_constructE
	.align		8
        /*0030*/ 	.dword	_ZN40_INTERNAL_9b497064_4_k_cu_c52587d4_177284cuda3std3__48in_placeE
	.align		8
        /*0038*/ 	.dword	_ZN40_INTERNAL_9b497064_4_k_cu_c52587d4_177284cuda3std6ranges3__45__cpo4swapE
	.align		8
        /*0040*/ 	.dword	_ZN40_INTERNAL_9b497064_4_k_cu_c52587d4_177284cuda3std6ranges3__45__cpo9iter_moveE
	.align		8
        /*0048*/ 	.dword	_ZN40_INTERNAL_9b497064_4_k_cu_c52587d4_177284cute7productE
	.align		8
        /*0050*/ 	.dword	_ZN40_INTERNAL_9b497064_4_k_cu_c52587d4_177284cute1_E


//--------------------- .text._ZN7cutlass13device_kernelINS_4gemm6kernel13GemmUniversalIN4cute5tupleIJiiiiEEENS1_10collective13CollectiveMmaINS1_37MainloopSm90TmaGmmaWarpSpecializedFP8ILi37ENS5_IJNS4_1CILi8EEENSA_ILi1EEESC_EEENS1_32KernelTmaWarpSpecializedPingpongEEENS5_IJNSA_ILi64EEENSA_ILi128EEENSA_ILi32EEEEEENS_12float_e5m2_tENS5_IJlSC_lEEESK_SL_NS4_8TiledMMAINS4_8MMA_AtomIJNS4_4SM904GMMA31MMA_64x128x32_F32E5M2E5M2_SS_TNILNSP_7ScaleInE1ELSR_1EEEEEENS4_6LayoutINS5_IJSC_SC_SC_EEENS5_IJNSA_ILi0EEESW_SW_EEEEENS5_IJNS4_10UnderscoreESZ_SZ_EEEEENS4_13SM90_TMA_LOADENS4_14ComposedLayoutINS4_7SwizzleILi1ELi4ELi3EEENS4_18smem_ptr_flag_bitsILi8EEENSU_INS5_IJSB_SI_EEENS5_IJSI_SC_EEEEEEEvNS4_8identityENS4_23SM90_TMA_LOAD_MULTICASTES1B_vS1C_EENS_8epilogue10collective6detail29Sm90TmaWarpSpecializedAdapterINS1G_15DefaultEpilogueISK_SL_SL_NS1F_6thread17LinearCombinationISK_Li1EffLNS1K_9ScaleType4KindE0ELNS_15FloatRoundStyleE2ESK_EENS1_15EpilogueDefaultEEEEEvvEEEEvNT_6ParamsE --------------------------
	.section	.text._ZN7cutlass13device_kernelINS_4gemm6kernel13GemmUniversalIN4cute5tupleIJiiiiEEENS1_10collective13CollectiveMmaINS1_37MainloopSm90TmaGmmaWarpSpecializedFP8ILi37ENS5_IJNS4_1CILi8EEENSA_ILi1EEESC_EEENS1_32KernelTmaWarpSpecializedPingpongEEENS5_IJNSA_ILi64EEENSA_ILi128EEENSA_ILi32EEEEEENS_12float_e5m2_tENS5_IJlSC_lEEESK_SL_NS4_8TiledMMAINS4_8MMA_AtomIJNS4_4SM904GMMA31MMA_64x128x32_F32E5M2E5M2_SS_TNILNSP_7ScaleInE1ELSR_1EEEEEENS4_6LayoutINS5_IJSC_SC_SC_EEENS5_IJNSA_ILi0EEESW_SW_EEEEENS5_IJNS4_10UnderscoreESZ_SZ_EEEEENS4_13SM90_TMA_LOADENS4_14ComposedLayoutINS4_7SwizzleILi1ELi4ELi3EEENS4_18smem_ptr_flag_bitsILi8EEENSU_INS5_IJSB_SI_EEENS5_IJSI_SC_EEEEEEEvNS4_8identityENS4_23SM90_TMA_LOAD_MULTICASTES1B_vS1C_EENS_8epilogue10collective6detail29Sm90TmaWarpSpecializedAdapterINS1G_15DefaultEpilogueISK_SL_SL_NS1F_6thread17LinearCombinationISK_Li1EffLNS1K_9ScaleType4KindE0ELNS_15FloatRoundStyleE2ESK_EENS1_15EpilogueDefaultEEEEEvvEEEEvNT_6ParamsE,"ax",@progbits
	.align	128
.text._ZN7cutlass13device_kernelINS_4gemm6kernel13GemmUniversalIN4cute5tupleIJiiiiEEENS1_10collective13CollectiveMmaINS1_37MainloopSm90TmaGmmaWarpSpecializedFP8ILi37ENS5_IJNS4_1CILi8EEENSA_ILi1EEESC_EEENS1_32KernelTmaWarpSpecializedPingpongEEENS5_IJNSA_ILi64EEENSA_ILi128EEENSA_ILi32EEEEEENS_12float_e5m2_tENS5_IJlSC_lEEESK_SL_NS4_8TiledMMAINS4_8MMA_AtomIJNS4_4SM904GMMA31MMA_64x128x32_F32E5M2E5M2_SS_TNILNSP_7ScaleInE1ELSR_1EEEEEENS4_6LayoutINS5_IJSC_SC_SC_EEENS5_IJNSA_ILi0EEESW_SW_EEEEENS5_IJNS4_10UnderscoreESZ_SZ_EEEEENS4_13SM90_TMA_LOADENS4_14ComposedLayoutINS4_7SwizzleILi1ELi4ELi3EEENS4_18smem_ptr_flag_bitsILi8EEENSU_INS5_IJSB_SI_EEENS5_IJSI_SC_EEEEEEEvNS4_8identityENS4_23SM90_TMA_LOAD_MULTICASTES1B_vS1C_EENS_8epilogue10collective6detail29Sm90TmaWarpSpecializedAdapterINS1G_15DefaultEpilogueISK_SL_SL_NS1F_6thread17LinearCombinationISK_Li1EffLNS1K_9ScaleType4KindE0ELNS_15FloatRoundStyleE2ESK_EENS1_15EpilogueDefaultEEEEEvvEEEEvNT_6ParamsE:
        .type           _ZN7cutlass13device_kernelINS_4gemm6kernel13GemmUniversalIN4cute5tupleIJiiiiEEENS1_10collective13CollectiveMmaINS1_37MainloopSm90TmaGmmaWarpSpecializedFP8ILi37ENS5_IJNS4_1CILi8EEENSA_ILi1EEESC_EEENS1_32KernelTmaWarpSpecializedPingpongEEENS5_IJNSA_ILi64EEENSA_ILi128EEENSA_ILi32EEEEEENS_12float_e5m2_tENS5_IJlSC_lEEESK_SL_NS4_8TiledMMAINS4_8MMA_AtomIJNS4_4SM904GMMA31MMA_64x128x32_F32E5M2E5M2_SS_TNILNSP_7ScaleInE1ELSR_1EEEEEENS4_6LayoutINS5_IJSC_SC_SC_EEENS5_IJNSA_ILi0EEESW_SW_EEEEENS5_IJNS4_10UnderscoreESZ_SZ_EEEEENS4_13SM90_TMA_LOADENS4_14ComposedLayoutINS4_7SwizzleILi1ELi4ELi3EEENS4_18smem_ptr_flag_bitsILi8EEENSU_INS5_IJSB_SI_EEENS5_IJSI_SC_EEEEEEEvNS4_8identityENS4_23SM90_TMA_LOAD_MULTICASTES1B_vS1C_EENS_8epilogue10collective6detail29Sm90TmaWarpSpecializedAdapterINS1G_15DefaultEpilogueISK_SL_SL_NS1F_6thread17LinearCombinationISK_Li1EffLNS1K_9ScaleType4KindE0ELNS_15FloatRoundStyleE2ESK_EENS1_15EpilogueDefaultEEEEEvvEEEEvNT_6ParamsE,@function
        .size           _ZN7cutlass13device_kernelINS_4gemm6kernel13GemmUniversalIN4cute5tupleIJiiiiEEENS1_10collective13CollectiveMmaINS1_37MainloopSm90TmaGmmaWarpSpecializedFP8ILi37ENS5_IJNS4_1CILi8EEENSA_ILi1EEESC_EEENS1_32KernelTmaWarpSpecializedPingpongEEENS5_IJNSA_ILi64EEENSA_ILi128EEENSA_ILi32EEEEEENS_12float_e5m2_tENS5_IJlSC_lEEESK_SL_NS4_8TiledMMAINS4_8MMA_AtomIJNS4_4SM904GMMA31MMA_64x128x32_F32E5M2E5M2_SS_TNILNSP_7ScaleInE1ELSR_1EEEEEENS4_6LayoutINS5_IJSC_SC_SC_EEENS5_IJNSA_ILi0EEESW_SW_EEEEENS5_IJNS4_10UnderscoreESZ_SZ_EEEEENS4_13SM90_TMA_LOADENS4_14ComposedLayoutINS4_7SwizzleILi1ELi4ELi3EEENS4_18smem_ptr_flag_bitsILi8EEENSU_INS5_IJSB_SI_EEENS5_IJSI_SC_EEEEEEEvNS4_8identityENS4_23SM90_TMA_LOAD_MULTICASTES1B_vS1C_EENS_8epilogue10collective6detail29Sm90TmaWarpSpecializedAdapterINS1G_15DefaultEpilogueISK_SL_SL_NS1F_6thread17LinearCombinationISK_Li1EffLNS1K_9ScaleType4KindE0ELNS_15FloatRoundStyleE2ESK_EENS1_15EpilogueDefaultEEEEEvvEEEEvNT_6ParamsE,(.L_x_277 - _ZN7cutlass13device_kernelINS_4gemm6kernel13GemmUniversalIN4cute5tupleIJiiiiEEENS1_10collective13CollectiveMmaINS1_37MainloopSm90TmaGmmaWarpSpecializedFP8ILi37ENS5_IJNS4_1CILi8EEENSA_ILi1EEESC_EEENS1_32KernelTmaWarpSpecializedPingpongEEENS5_IJNSA_ILi64EEENSA_ILi128EEENSA_ILi32EEEEEENS_12float_e5m2_tENS5_IJlSC_lEEESK_SL_NS4_8TiledMMAINS4_8MMA_AtomIJNS4_4SM904GMMA31MMA_64x128x32_F32E5M2E5M2_SS_TNILNSP_7ScaleInE1ELSR_1EEEEEENS4_6LayoutINS5_IJSC_SC_SC_EEENS5_IJNSA_ILi0EEESW_SW_EEEEENS5_IJNS4_10UnderscoreESZ_SZ_EEEEENS4_13SM90_TMA_LOADENS4_14ComposedLayoutINS4_7SwizzleILi1ELi4ELi3EEENS4_18smem_ptr_flag_bitsILi8EEENSU_INS5_IJSB_SI_EEENS5_IJSI_SC_EEEEEEEvNS4_8identityENS4_23SM90_TMA_LOAD_MULTICASTES1B_vS1C_EENS_8epilogue10collective6detail29Sm90TmaWarpSpecializedAdapterINS1G_15DefaultEpilogueISK_SL_SL_NS1F_6thread17LinearCombinationISK_Li1EffLNS1K_9ScaleType4KindE0ELNS_15FloatRoundStyleE2ESK_EENS1_15EpilogueDefaultEEEEEvvEEEEvNT_6ParamsE)
        .other          _ZN7cutlass13device_kernelINS_4gemm6kernel13GemmUniversalIN4cute5tupleIJiiiiEEENS1_10collective13CollectiveMmaINS1_37MainloopSm90TmaGmmaWarpSpecializedFP8ILi37ENS5_IJNS4_1CILi8EEENSA_ILi1EEESC_EEENS1_32KernelTmaWarpSpecializedPingpongEEENS5_IJNSA_ILi64EEENSA_ILi128EEENSA_ILi32EEEEEENS_12float_e5m2_tENS5_IJlSC_lEEESK_SL_NS4_8TiledMMAINS4_8MMA_AtomIJNS4_4SM904GMMA31MMA_64x128x32_F32E5M2E5M2_SS_TNILNSP_7ScaleInE1ELSR_1EEEEEENS4_6LayoutINS5_IJSC_SC_SC_EEENS5_IJNSA_ILi0EEESW_SW_EEEEENS5_IJNS4_10UnderscoreESZ_SZ_EEEEENS4_13SM90_TMA_LOADENS4_14ComposedLayoutINS4_7SwizzleILi1ELi4ELi3EEENS4_18smem_ptr_flag_bitsILi8EEENSU_INS5_IJSB_SI_EEENS5_IJSI_SC_EEEEEEEvNS4_8identityENS4_23SM90_TMA_LOAD_MULTICASTES1B_vS1C_EENS_8epilogue10collective6detail29Sm90TmaWarpSpecializedAdapterINS1G_15DefaultEpilogueISK_SL_SL_NS1F_6thread17LinearCombinationISK_Li1EffLNS1K_9ScaleType4KindE0ELNS_15FloatRoundStyleE2ESK_EENS1_15EpilogueDefaultEEEEEvvEEEEvNT_6ParamsE,@"STO_CUDA_ENTRY STV_DEFAULT"
_ZN7cutlass13device_kernelINS_4gemm6kernel13GemmUniversalIN4cute5tupleIJiiiiEEENS1_10collective13CollectiveMmaINS1_37MainloopSm90TmaGmmaWarpSpecializedFP8ILi37ENS5_IJNS4_1CILi8EEENSA_ILi1EEESC_EEENS1_32KernelTmaWarpSpecializedPingpongEEENS5_IJNSA_ILi64EEENSA_ILi128EEENSA_ILi32EEEEEENS_12float_e5m2_tENS5_IJlSC_lEEESK_SL_NS4_8TiledMMAINS4_8MMA_AtomIJNS4_4SM904GMMA31MMA_64x128x32_F32E5M2E5M2_SS_TNILNSP_7ScaleInE1ELSR_1EEEEEENS4_6LayoutINS5_IJSC_SC_SC_EEENS5_IJNSA_ILi0EEESW_SW_EEEEENS5_IJNS4_10UnderscoreESZ_SZ_EEEEENS4_13SM90_TMA_LOADENS4_14ComposedLayoutINS4_7SwizzleILi1ELi4ELi3EEENS4_18smem_ptr_flag_bitsILi8EEENSU_INS5_IJSB_SI_EEENS5_IJSI_SC_EEEEEEEvNS4_8identityENS4_23SM90_TMA_LOAD_MULTICASTES1B_vS1C_EENS_8epilogue10collective6detail29Sm90TmaWarpSpecializedAdapterINS1G_15DefaultEpilogueISK_SL_SL_NS1F_6thread17LinearCombinationISK_Li1EffLNS1K_9ScaleType4KindE0ELNS_15FloatRoundStyleE2ESK_EENS1_15EpilogueDefaultEEEEEvvEEEEvNT_6ParamsE:
[----:B------:R-:W-:Y:S01]  /*0000*/  LDC R1, c[0x0][0x28] ;  /* 0x00000a00ff017b82 */ /* 0x000fe20000000800 */
[----:B------:R-:W0:Y:S01]  /*0010*/  S2R R11, SR_TID.X ;  /* 0x00000000000b7919 */ /* 0x000e220000002100 */
[----:B------:R-:W-:Y:S01]  /*0020*/  ELECT P0, URZ, PT ;  /* 0x00000000003f782f */ /* 0x000fe20003800000 */
[----:B------:R-:W-:Y:S01]  /*0030*/  BSSY B0, `(.L_x_0) ;  /* 0x000000f000007945 */ /* 0x000fe20003800000 */
[--C-:B0-----:R-:W-:Y:S02]  /*0040*/  SHF.R.U32.HI R0, RZ, 0x5, R11.reuse ;  /* 0x00000005ff007819 */ /* 0x101fe4000001160b */
[----:B------:R-:W-:-:S03]  /*0050*/  SHF.R.U32.HI R5, RZ, 0x7, R11 ;  /* 0x00000007ff057819 */ /* 0x000fc6000001160b */
[----:B------:R-:W0:Y:S04]  /*0060*/  SHFL.IDX PT, R2, R0, RZ, 0x1f ;  /* 0x00001fff00027589 */ /* 0x000e2800000e0000 */
[----:B------:R1:W2:Y:S01]  /*0070*/  SHFL.IDX PT, R6, R5, RZ, 0x1f ;  /* 0x00001fff05067589 */ /* 0x0002a200000e0000 */
[----:B0-----:R-:W-:-:S13]  /*0080*/  ISETP.NE.OR P0, PT, R2, RZ, !P0 ;  /* 0x000000ff0200720c */ /* 0x001fda0004705670 */
[----:B-12---:R-:W-:Y:S05]  /*0090*/  @P0 BRA `(.L_x_1) ;  /* 0x0000000000200947 */ /* 0x006fea0003800000 */
[----:B------:R-:W-:Y:S02]  /*00a0*/  ULDC.64 UR4, c[0x0][0x198] ;  /* 0x0000660000047ab9 */ /* 0x000fe40000000a00 */
[----:B------:R-:W-:Y:S02]  /*00b0*/  UIADD3 UR6, UP0, UR4, 0xf0, URZ ;  /* 0x000000f004067890 */ /* 0x000fe4000ff1e03f */
[----:B------:R-:W-:Y:S02]  /*00c0*/  UIADD3 UR4, UP1, UR4, 0x1f0, URZ ;  /* 0x000001f004047890 */ /* 0x000fe4000ff3e03f */
[----:B------:R-:W-:Y:S02]  /*00d0*/  UIADD3.X UR7, URZ, UR5, URZ, UP0, !UPT ;  /* 0x000000053f077290 */ /* 0x000fe400087fe43f */
[----:B------:R-:W-:-:S07]  /*00e0*/  UIADD3.X UR5, URZ, UR5, URZ, UP1, !UPT ;  /* 0x000000053f057290 */ /* 0x000fce0008ffe43f */
[----:B------:R0:W-:Y:S02]  /*00f0*/  UTMACCTL.PF [UR6] ;  /* 0x00000000060079b9 */ /* 0x0001e40008040000 */
[----:B------:R0:W-:Y:S02]  /*0100*/  UTMACCTL.PF [UR4] ;  /* 0x00000000040079b9 */ /* 0x0001e40008040000 */
[----:B0-----:R-:W-:Y:S01]  /*0110*/  NOP ;  /* 0x0000000000007918 */ /* 0x001fe20000000000 */
.L_x_1:
[----:B------:R-:W-:Y:S05]  /*0120*/  BSYNC B0 ;  /* 0x0000000000007941 */ /* 0x000fea0003800000 */
.L_x_0:
[----:B------:R-:W0:Y:S01]  /*0130*/  SHFL.IDX PT, R3, R0, RZ, 0x1f ;  /* 0x00001fff00037589 */ /* 0x000e2200000e0000 */
[----:B------:R-:W-:-:S04]  /*0140*/  SHF.R.S32.HI R4, RZ, 0x1f, R11 ;  /* 0x0000001fff047819 */ /* 0x000fc8000001140b */
[----:B------:R-:W-:-:S04]  /*0150*/  LEA.HI R4, R4, R11, RZ, 0x7 ;  /* 0x0000000b04047211 */ /* 0x000fc800078f38ff */
[----:B------:R-:W-:Y:S02]  /*0160*/  LOP3.LUT R4, R4, 0xffffff80, RZ, 0xc0, !PT ;  /* 0xffffff8004047812 */ /* 0x000fe400078ec0ff */
[----:B0-----:R-:W-:-:S13]  /*0170*/  ISETP.NE.AND P0, PT, R3, RZ, PT ;  /* 0x000000ff0300720c */ /* 0x001fda0003f05270 */
[----:B------:R-:W-:Y:S05]  /*0180*/  @P0 BRA `(.L_x_2) ;  /* 0x00000004006c0947 */ /* 0x000fea0003800000 */
[----:B------:R-:W-:Y:S01]  /*0190*/  ELECT P0, URZ, PT ;  /* 0x00000000003f782f */ /* 0x000fe20003800000 */
[----:B------:R-:W-:-:S12]  /*01a0*/  BSSY B0, `(.L_x_2) ;  /* 0x0000059000007945 */ /* 0x000fd80003800000 */
[----:B------:R-:W-:Y:S05]  /*01b0*/  @!P0 BRA `(.L_x_3) ;  /* 0x00000004005c8947 */ /* 0x000fea0003800000 */
[----:B------:R-:W0:Y:S01]  /*01c0*/  S2UR UR8, SR_CgaCtaId ;  /* 0x00000000000879c3 */ /* 0x000e220000008800 */
[----:B------:R-:W-:Y:S01]  /*01d0*/  UMOV UR4, 0x400 ;  /* 0x0000040000047882 */ /* 0x000fe20000000000 */
[----:B------:R-:W-:Y:S01]  /*01e0*/  UMOV UR5, 0x1 ;  /* 0x0000000100057882 */ /* 0x000fe20000000000 */
[----:B------:R-:W-:Y:S02]  /*01f0*/  UMOV UR6, 0x8 ;  /* 0x0000000800067882 */ /* 0x000fe40000000000 */
[----:B------:R-:W-:-:S04]  /*0200*/  UIADD3 UR6, -UR6, 0x100000, URZ ;  /* 0x0010000006067890 */ /* 0x000fc8000fffe13f */
[----:B------:R-:W-:Y:S02]  /*0210*/  USHF.L.U32 UR7, UR6, 0xb, URZ ;  /* 0x0000000b06077899 */ /* 0x000fe4000800063f */
[----:B------:R-:W-:Y:S02]  /*0220*/  USHF.L.U32 UR6, UR6, 0x1, URZ ;  /* 0x0000000106067899 */ /* 0x000fe4000800063f */
[----:B0-----:R-:W-:Y:S02]  /*0230*/  ULEA UR8, UR8, UR4, 0x18 ;  /* 0x0000000408087291 */ /* 0x001fe4000f8ec03f */
[----:B------:R-:W-:-:S04]  /*0240*/  UIADD3 UR4, -UR5, 0x100000, URZ ;  /* 0x0010000005047890 */ /* 0x000fc8000fffe13f */
[----:B------:R-:W-:Y:S02]  /*0250*/  USHF.L.U32 UR5, UR4, 0xb, URZ ;  /* 0x0000000b04057899 */ /* 0x000fe4000800063f */
[----:B------:R-:W-:Y:S01]  /*0260*/  USHF.L.U32 UR4, UR4, 0x1, URZ ;  /* 0x0000000104047899 */ /* 0x000fe2000800063f */
[----:B------:R-:W0:Y:S11]  /*0270*/  FENCE.VIEW.ASYNC.S ;  /* 0x00000000000073c6 */ /* 0x000e360000000000 */
[----:B0-----:R0:W1:Y:S01]  /*0280*/  SYNCS.EXCH.64 URZ, [UR8], UR4 ;  /* 0x00000004083f75b2 */ /* 0x0010620008000100 */
[----:B------:R0:W2:Y:S01]  /*0290*/  SYNCS.EXCH.64 URZ, [UR8+0x128], UR6 ;  /* 0x00012806083f75b2 */ /* 0x0000a20008000100 */
[----:B------:R0:W3:Y:S01]  /*02a0*/  SYNCS.EXCH.64 URZ, [UR8+0x8], UR4 ;  /* 0x00000804083f75b2 */ /* 0x0000e20008000100 */
[----:B------:R0:W4:Y:S01]  /*02b0*/  SYNCS.EXCH.64 URZ, [UR8+0x130], UR6 ;  /* 0x00013006083f75b2 */ /* 0x0001220008000100 */
[----:B------:R0:W0:Y:S01]  /*02c0*/  SYNCS.EXCH.64 URZ, [UR8+0x10], UR4 ;  /* 0x00001004083f75b2 */ /* 0x0000220008000100 */
        /* <DEDUP_REMOVED lines=69> */
[----:B-1234-:R-:W-:Y:S01]  /*0720*/  NOP ;  /* 0x0000000000007918 */ /* 0x01efe20000000000 */
.L_x_3:
[----:B0-----:R-:W-:Y:S05]  /*0730*/  BSYNC B0 ;  /* 0x0000000000007941 */ /* 0x001fea0003800000 */
.L_x_2:
[----:B------:R-:W-:Y:S01]  /*0740*/  IMAD.IADD R10, R11, 0x1, -R4 ;  /* 0x000000010b0a7824 */ /* 0x000fe200078e0a04 */
[----:B------:R-:W0:Y:S01]  /*0750*/  SHFL.IDX PT, R13, R0, RZ, 0x1f ;  /* 0x00001fff000d7589 */ /* 0x000e2200000e0000 */
[----:B------:R-:W1:Y:S01]  /*0760*/  S2UR UR13, SR_CTAID.X ;  /* 0x00000000000d79c3 */ /* 0x000e620000002500 */
[----:B------:R-:W-:Y:S02]  /*0770*/  SHF.R.S32.HI R8, RZ, 0x1f, R3 ;  /* 0x0000001fff087819 */ /* 0x000fe40000011403 */
[----:B------:R-:W-:Y:S01]  /*0780*/  ELECT P0, URZ, PT ;  /* 0x00000000003f782f */ /* 0x000fe20003800000 */
[----:B------:R1:W2:Y:S01]  /*0790*/  SHFL.IDX PT, R9, R0, RZ, 0x1f ;  /* 0x00001fff00097589 */ /* 0x0002a200000e0000 */
[----:B------:R-:W-:Y:S02]  /*07a0*/  SHF.R.S32.HI R19, RZ, 0x1f, R10 ;  /* 0x0000001fff137819 */ /* 0x000fe4000001140a */
[----:B------:R-:W-:Y:S02]  /*07b0*/  ELECT P1, URZ, PT ;  /* 0x00000000003f782f */ /* 0x000fe40003820000 */
[----:B------:R-:W-:Y:S01]  /*07c0*/  LEA.HI R8, R8, R3, RZ, 0x2 ;  /* 0x0000000308087211 */ /* 0x000fe200078f10ff */
[----:B------:R-:W3:Y:S01]  /*07d0*/  S2R R16, SR_CTAID.Y ;  /* 0x0000000000107919 */ /* 0x000ee20000002600 */
[----:B------:R-:W-:Y:S01]  /*07e0*/  LEA.HI R4, R19, R10, RZ, 0x3 ;  /* 0x0000000a13047211 */ /* 0x000fe200078f18ff */
[----:B------:R-:W4:Y:S01]  /*07f0*/  LDC R12, c[0x0][0x140] ;  /* 0x00005000ff0c7b82 */ /* 0x000f220000000800 */
[----:B------:R-:W-:Y:S01]  /*0800*/  LOP3.LUT R8, R8, 0x3ffffffc, RZ, 0xc0, !PT ;  /* 0x3ffffffc08087812 */ /* 0x000fe200078ec0ff */
[----:B------:R-:W-:Y:S01]  /*0810*/  ULDC UR4, c[0x0][0x150] ;  /* 0x0000540000047ab9 */ /* 0x000fe20000000800 */
[--C-:B------:R-:W-:Y:S01]  /*0820*/  SHF.R.S32.HI R7, RZ, 0x3, R4.reuse ;  /* 0x00000003ff077819 */ /* 0x100fe20000011404 */
[----:B------:R-:W-:Y:S01]  /*0830*/  UMOV UR12, 0x80 ;  /* 0x00000080000c7882 */ /* 0x000fe20000000000 */
[----:B------:R-:W-:Y:S01]  /*0840*/  SHF.R.S32.HI R4, RZ, 0x1f, R4 ;  /* 0x0000001fff047819 */ /* 0x000fe20000011404 */
[----:B------:R-:W-:Y:S01]  /*0850*/  NOP ;  /* 0x0000000000007918 */ /* 0x000fe20000000000 */
[----:B------:R-:W-:Y:S01]  /*0860*/  NOP ;  /* 0x0000000000007918 */ /* 0x000fe20000000000 */
[----:B------:R-:W5:Y:S01]  /*0870*/  LDC R25, c[0x0][0x148] ;  /* 0x00005200ff197b82 */ /* 0x000f620000000800 */
[----:B------:R-:W-:Y:S01]  /*0880*/  LEA.HI R4, R4, R7, RZ, 0x2 ;  /* 0x0000000704047211 */ /* 0x000fe200078f10ff */
[C---:B------:R-:W-:Y:S01]  /*0890*/  VIADD R40, R6.reuse, 0xffffffff ;  /* 0xffffffff06287836 */ /* 0x040fe20000000000 */
[----:B------:R-:W-:-:S02]  /*08a0*/  ISETP.NE.AND P4, PT, R6, RZ, PT ;  /* 0x000000ff0600720c */ /* 0x000fc40003f85270 */
[----:B------:R-:W-:Y:S02]  /*08b0*/  LOP3.LUT R4, R4, 0xfffffffc, RZ, 0xc0, !PT ;  /* 0xfffffffc04047812 */ /* 0x000fe400078ec0ff */
[----:B0-----:R-:W-:Y:S01]  /*08c0*/  ISETP.NE.OR P0, PT, R13, RZ, !P0 ;  /* 0x000000ff0d00720c */ /* 0x001fe20004705670 */
[----:B------:R-:W-:Y:S01]  /*08d0*/  IMAD.MOV.U32 R13, RZ, RZ, 0x1 ;  /* 0x00000001ff0d7424 */ /* 0x000fe200078e00ff */
[----:B-1----:R-:W-:Y:S01]  /*08e0*/  I2FP.F32.U32 R0, UR13 ;  /* 0x0000000d00007c45 */ /* 0x002fe20008201000 */
[----:B------:R-:W-:Y:S01]  /*08f0*/  IMAD.IADD R4, R7, 0x1, -R4 ;  /* 0x0000000107047824 */ /* 0x000fe200078e0a04 */
[----:B--2---:R-:W-:Y:S01]  /*0900*/  ISETP.NE.OR P1, PT, R9, RZ, !P1 ;  /* 0x000000ff0900720c */ /* 0x004fe20004f25670 */
[----:B------:R-:W-:Y:S01]  /*0910*/  IMAD.IADD R7, R3, 0x1, -R8 ;  /* 0x0000000103077824 */ /* 0x000fe200078e0a08 */
[----:B------:R-:W-:Y:S01]  /*0920*/  SHF.R.S32.HI R3, RZ, 0x1f, R2 ;  /* 0x0000001fff037819 */ /* 0x000fe20000011402 */
[----:B------:R-:W-:Y:S01]  /*0930*/  FMUL R0, R0, UR4 ;  /* 0x0000000400007c20 */ /* 0x000fe20008400000 */
[----:B------:R-:W0:Y:S01]  /*0940*/  LDC R9, c[0x0][0x144] ;  /* 0x00005100ff097b82 */ /* 0x000e220000000800 */
[----:B------:R-:W-:Y:S01]  /*0950*/  IMAD R4, R7, 0x4, R4 ;  /* 0x0000000407047824 */ /* 0x000fe200078e0204 */
[----:B------:R-:W-:Y:S01]  /*0960*/  LEA.HI R3, R3, R2, RZ, 0x2 ;  /* 0x0000000203037211 */ /* 0x000fe200078f10ff */
[----:B------:R-:W-:Y:S01]  /*0970*/  ULDC UR4, c[0x0][0x154] ;  /* 0x0000550000047ab9 */ /* 0x000fe20000000800 */
[----:B----4-:R-:W-:Y:S01]  /*0980*/  ISETP.EQ.U32.AND P3, PT, R12, 0x1, PT ;  /* 0x000000010c00780c */ /* 0x010fe20003f62070 */
[C---:B------:R-:W-:Y:S01]  /*0990*/  IMAD.SHL.U32 R7, R4.reuse, 0x4, RZ ;  /* 0x0000000404077824 */ /* 0x040fe200078e00ff */
[----:B------:R-:W-:Y:S01]  /*09a0*/  VOTEU.ALL UP0, P0 ;  /* 0x00000000003f7886 */ /* 0x000fe20000000000 */
[----:B------:R-:W1:Y:S01]  /*09b0*/  F2I.U32.TRUNC.NTZ R0, R0 ;  /* 0x0000000000007305 */ /* 0x000e62000020f000 */
[----:B------:R-:W-:Y:S01]  /*09c0*/  LOP3.LUT R3, R3, 0xfffffffc, RZ, 0xc0, !PT ;  /* 0xfffffffc03037812 */ /* 0x000fe200078ec0ff */
[----:B------:R-:W-:Y:S01]  /*09d0*/  VOTEU.ALL UP1, P1 ;  /* 0x00000000003f7886 */ /* 0x000fe20000820000 */
[----:B------:R-:W-:Y:S01]  /*09e0*/  LOP3.LUT R12, R4, 0xc, R7, 0x78, !PT ;  /* 0x0000000c040c7812 */ /* 0x000fe200078e7807 */
[----:B------:R-:W2:Y:S01]  /*09f0*/  @!UP0 S2UR UR7, SR_CgaCtaId ;  /* 0x00000000000789c3 */ /* 0x000ea20000008800 */
[----:B------:R4:W5:Y:S01]  /*0a00*/  SHFL.IDX PT, R8, R5, RZ, 0x1f ;  /* 0x00001fff05087589 */ /* 0x00096200000e0000 */
[----:B------:R-:W-:Y:S01]  /*0a10*/  IMAD.IADD R18, R2, 0x1, -R3 ;  /* 0x0000000102127824 */ /* 0x000fe200078e0a03 */
[----:B---3--:R-:W-:Y:S01]  /*0a20*/  I2FP.F32.U32 R2, R16 ;  /* 0x0000001000027245 */ /* 0x008fe20000201000 */
[----:B------:R-:W-:Y:S01]  /*0a30*/  @!UP0 UMOV UR6, 0x400 ;  /* 0x0000040000068882 */ /* 0x000fe20000000000 */
[----:B------:R-:W-:Y:S01]  /*0a40*/  SHF.R.S32.HI R3, RZ, 0x1f, R12 ;  /* 0x0000001fff037819 */ /* 0x000fe2000001140c */
[----:B------:R-:W-:Y:S01]  /*0a50*/  @!UP1 UMOV UR9, 0x400 ;  /* 0x0000040000099882 */ /* 0x000fe20000000000 */
[----:B------:R-:W-:Y:S01]  /*0a60*/  VOTEU.ALL UP2, P1 ;  /* 0x00000000003f7886 */ /* 0x000fe20000840000 */
[----:B------:R-:W3:Y:S01]  /*0a70*/  @!UP1 S2UR UR10, SR_CgaCtaId ;  /* 0x00000000000a99c3 */ /* 0x000ee20000008800 */
[----:B------:R-:W-:Y:S01]  /*0a80*/  LEA.HI R3, R3, R12, RZ, 0x3 ;  /* 0x0000000c03037211 */ /* 0x000fe200078f18ff */
[----:B------:R-:W-:Y:S01]  /*0a90*/  FMUL R2, R2, UR4 ;  /* 0x0000000402027c20 */ /* 0x000fe20008400000 */
[----:B-1----:R-:W-:Y:S01]  /*0aa0*/  IMAD.MOV R0, RZ, RZ, -R0 ;  /* 0x000000ffff007224 */ /* 0x002fe200078e0a00 */
[----:B------:R-:W-:Y:S01]  /*0ab0*/  UMOV UR4, 0x20 ;  /* 0x0000002000047882 */ /* 0x000fe20000000000 */
[----:B----4-:R-:W-:Y:S01]  /*0ac0*/  LOP3.LUT R5, R3, 0xfffffff8, RZ, 0xc0, !PT ;  /* 0xfffffff803057812 */ /* 0x010fe200078ec0ff */
[----:B------:R-:W-:-:S04]  /*0ad0*/  @!UP0 UIADD3 UR4, -UR4, 0x100000, URZ ;  /* 0x0010000004048890 */ /* 0x000fc8000fffe13f */
[----:B------:R-:W-:Y:S02]  /*0ae0*/  @!UP0 USHF.L.U32 UR5, UR4, 0xb, URZ ;  /* 0x0000000b04058899 */ /* 0x000fe4000800063f */
[----:B------:R-:W-:Y:S01]  /*0af0*/  @!UP0 USHF.L.U32 UR4, UR4, 0x1, URZ ;  /* 0x0000000104048899 */ /* 0x000fe2000800063f */
[----:B0-----:R-:W-:Y:S01]  /*0b00*/  IMAD R24, R9, R0, UR13 ;  /* 0x0000000d09187e24 */ /* 0x001fe2000f8e0200 */
[----:B------:R-:W0:Y:S01]  /*0b10*/  F2I.U32.TRUNC.NTZ R2, R2 ;  /* 0x0000000200027305 */ /* 0x000e22000020f000 */
[----:B------:R-:W-:Y:S01]  /*0b20*/  VOTEU.ALL UP3, P1 ;  /* 0x00000000003f7886 */ /* 0x000fe20000860000 */
[----:B------:R-:W-:Y:S01]  /*0b30*/  IMAD.IADD R5, R12, 0x1, -R5 ;  /* 0x000000010c057824 */ /* 0x000fe200078e0a05 */
[----:B------:R-:W-:Y:S01]  /*0b40*/  VOTEU.ALL UP4, P1 ;  /* 0x00000000003f7886 */ /* 0x000fe20000880000 */
[----:B------:R-:W-:Y:S01]  /*0b50*/  VOTEU.ALL UP5, P1 ;  /* 0x00000000003f7886 */ /* 0x000fe200008a0000 */
[C---:B------:R-:W-:Y:S02]  /*0b60*/  ISETP.NE.AND P1, PT, R18.reuse, 0x3, PT ;  /* 0x000000031200780c */ /* 0x040fe40003f25270 */
[----:B------:R-:W-:Y:S01]  /*0b70*/  ISETP.NE.AND P2, PT, R5, R24, PT ;  /* 0x000000180500720c */ /* 0x000fe20003f45270 */
[----:B--2---:R-:W-:Y:S01]  /*0b80*/  @!UP0 ULEA UR8, UR7, UR6, 0x18 ;  /* 0x0000000607088291 */ /* 0x004fe2000f8ec03f */
[----:B------:R-:W-:Y:S01]  /*0b90*/  ISETP.EQ.OR P1, PT, R18, RZ, !P1 ;  /* 0x000000ff1200720c */ /* 0x000fe20004f22670 */
[----:B------:R-:W-:-:S04]  /*0ba0*/  @!UP1 UIADD3 UR6, -UR12, 0x100000, URZ ;  /* 0x001000000c069890 */ /* 0x000fc8000fffe13f */
[----:B------:R-:W-:Y:S02]  /*0bb0*/  @!UP1 USHF.L.U32 UR7, UR6, 0xb, URZ ;  /* 0x0000000b06079899 */ /* 0x000fe4000800063f */
[----:B------:R-:W-:Y:S01]  /*0bc0*/  @!UP1 USHF.L.U32 UR6, UR6, 0x1, URZ ;  /* 0x0000000106069899 */ /* 0x000fe2000800063f */
[----:B------:R-:W-:Y:S01]  /*0bd0*/  ISETP.GE.U32.AND P6, PT, R40, 0x2, PT ;  /* 0x000000022800780c */ /* 0x000fe20003fc6070 */
[----:B------:R-:W-:Y:S01]  /*0be0*/  VOTEU.ALL UP0, P0 ;  /* 0x00000000003f7886 */ /* 0x000fe20000000000 */
[----:B------:R-:W-:Y:S01]  /*0bf0*/  ISETP.EQ.AND P1, PT, R6, RZ, P1 ;  /* 0x000000ff0600720c */ /* 0x000fe20000f22270 */
[----:B0-----:R-:W-:Y:S01]  /*0c00*/  IMAD.MOV R26, RZ, RZ, -R2 ;  /* 0x000000ffff1a7224 */ /* 0x001fe200078e0a02 */
[----:B---3--:R-:W-:Y:S02]  /*0c10*/  @!UP1 ULEA UR9, UR10, UR9, 0x18 ;  /* 0x000000090a099291 */ /* 0x008fe4000f8ec03f */
[----:B------:R-:W-:Y:S01]  /*0c20*/  SEL R7, RZ, 0x1, !P1 ;  /* 0x00000001ff077807 */ /* 0x000fe20004800000 */
[----:B------:R-:W-:Y:S01]  /*0c30*/  VOTEU.ALL UP1, P0 ;  /* 0x00000000003f7886 */ /* 0x000fe20000020000 */
[----:B-----5:R-:W-:Y:S01]  /*0c40*/  IMAD R0, R25, R26, R16 ;  /* 0x0000001a19007224 */ /* 0x020fe200078e0210 */
[----:B------:R-:W-:Y:S01]  /*0c50*/  @P2 SHF.R.S32.HI R3, RZ, 0x3, R3 ;  /* 0x00000003ff032819 */ /* 0x000fe20000011403 */
[----:B------:R-:W0:Y:S02]  /*0c60*/  FENCE.VIEW.ASYNC.S ;  /* 0x00000000000073c6 */ /* 0x000e240000000000 */
[----:B0-----:R0:W1:Y:S01]  /*0c70*/  @!UP0 SYNCS.EXCH.64 URZ, [UR8+0x280], UR4 ;  /* 0x00028004083f85b2 */ /* 0x0010620008000100 */
[----:B------:R-:W-:-:S02]  /*0c80*/  LOP3.LUT P0, RZ, R10, 0x7, RZ, 0xc0, !PT ;  /* 0x000000070aff7812 */ /* 0x000fc4000780c0ff */
[----:B------:R-:W-:Y:S02]  /*0c90*/  @P2 ISETP.NE.AND P5, PT, R3, R0, PT ;  /* 0x000000000300220c */ /* 0x000fe40003fa5270 */
[----:B------:R-:W-:Y:S02]  /*0ca0*/  ISETP.LT.U32.AND P0, PT, R12, 0x8, !P0 ;  /* 0x000000080c00780c */ /* 0x000fe40004701070 */
[----:B------:R-:W-:Y:S02]  /*0cb0*/  @P2 SEL R13, RZ, 0x1, P5 ;  /* 0x00000001ff0d2807 */ /* 0x000fe40002800000 */
[----:B------:R-:W-:Y:S02]  /*0cc0*/  SEL R0, RZ, 0x1, !P0 ;  /* 0x00000001ff007807 */ /* 0x000fe40004000000 */
[----:B------:R-:W-:Y:S02]  /*0cd0*/  R2UR UR11, R8 ;  /* 0x00000000080b72ca */ /* 0x000fe400000e0000 */
[----:B------:R-:W-:-:S02]  /*0ce0*/  LOP3.LUT R13, R13, R0, RZ, 0xc0, !PT ;  /* 0x000000000d0d7212 */ /* 0x000fc400078ec0ff */
[----:B------:R-:W-:Y:S01]  /*0cf0*/  SEL R7, R7, 0x2, P6 ;  /* 0x0000000207077807 */ /* 0x000fe20003000000 */
[----:B------:R0:W2:Y:S01]  /*0d00*/  @!UP1 SYNCS.EXCH.64 URZ, [UR8+0x288], UR4 ;  /* 0x00028804083f95b2 */ /* 0x0000a20008000100 */
[----:B------:R-:W-:Y:S01]  /*0d10*/  NOP ;  /* 0x0000000000007918 */ /* 0x000fe20000000000 */
[----:B------:R0:W3:Y:S01]  /*0d20*/  @!UP2 SYNCS.EXCH.64 URZ, [UR9+0x260], UR6 ;  /* 0x00026006093fa5b2 */ /* 0x0000e20008000100 */
[----:B------:R0:W4:Y:S01]  /*0d30*/  @!UP3 SYNCS.EXCH.64 URZ, [UR9+0x268], UR6 ;  /* 0x00026806093fb5b2 */ /* 0x0001220008000100 */
[----:B------:R0:W0:Y:S01]  /*0d40*/  @!UP4 SYNCS.EXCH.64 URZ, [UR9+0x270], UR6 ;  /* 0x00027006093fc5b2 */ /* 0x0000220008000100 */
[----:B------:R0:W0:Y:S01]  /*0d50*/  @!UP5 SYNCS.EXCH.64 URZ, [UR9+0x278], UR6 ;  /* 0x00027806093fd5b2 */ /* 0x0000220008000100 */
[----:B------:R-:W-:Y:S01]  /*0d60*/  NOP ;  /* 0x0000000000007918 */ /* 0x000fe20000000000 */
[----:B------:R-:W-:Y:S05]  /*0d70*/  @!P3 BRA `(.L_x_4) ;  /* 0x000000000008b947 */ /* 0x000fea0003800000 */
[----:B01234-:R-:W-:Y:S01]  /*0d80*/  UCGABAR_ARV ;  /* 0x00000000000079c7 */ /* 0x01ffe20008000000 */
[----:B------:R-:W-:Y:S05]  /*0d90*/  BRA `(.L_x_5) ;  /* 0x0000000000047947 */ /* 0x000fea0003800000 */
.L_x_4:
[----:B01234-:R-:W-:Y:S01]  /*0da0*/  NOP ;  /* 0x0000000000007918 */ /* 0x01ffe20000000000 */
.L_x_5:
[----:B------:R-:W-:Y:S01]  /*0db0*/  ULDC.64 UR4, c[0x0][0x598] ;  /* 0x0001660000047ab9 */ /* 0x000fe20000000a00 */
[----:B------:R-:W-:Y:S01]  /*0dc0*/  ULDC.64 UR20, c[0x0][0x208] ;  /* 0x0000820000147ab9 */ /* 0x000fe20000000a00 */
[----:B------:R-:W-:-:S04]  /*0dd0*/  ISETP.NE.U32.AND P0, PT, RZ, UR4, PT ;  /* 0x00000004ff007c0c */ /* 0x000fc8000bf05070 */
[----:B------:R-:W-:-:S13]  /*0de0*/  ISETP.NE.AND.EX P0, PT, RZ, UR5, PT, P0 ;  /* 0x00000005ff007c0c */ /* 0x000fda000bf05300 */
[----:B------:R-:W-:Y:S05]  /*0df0*/  @!P0 BRA `(.L_x_6) ;  /* 0x00000000001c8947 */ /* 0x000fea0003800000 */
[----:B------:R-:W0:Y:S02]  /*0e00*/  LDC.64 R2, c[0x0][0x598] ;  /* 0x00016600ff027b82 */ /* 0x000e240000000a00 */
[----:B0-----:R-:W2:Y:S02]  /*0e10*/  LDG.E.64 R2, desc[UR20][R2.64] ;  /* 0x0000001402027981 */ /* 0x001ea4000c1e1b00 */
[----:B--2---:R-:W-:-:S04]  /*0e20*/  ISETP.NE.U32.AND P0, PT, R2, RZ, PT ;  /* 0x000000ff0200720c */ /* 0x004fc80003f05070 */
[----:B------:R-:W-:-:S13]  /*0e30*/  ISETP.NE.AND.EX P0, PT, R3, RZ, PT, P0 ;  /* 0x000000ff0300720c */ /* 0x000fda0003f05300 */
[----:B------:R-:W-:Y:S05]  /*0e40*/  @!P0 BRA `(.L_x_6) ;  /* 0x0000000000088947 */ /* 0x000fea0003800000 */
[----:B------:R0:W5:Y:S01]  /*0e50*/  LD.E R14, desc[UR20][R2.64] ;  /* 0x00000014020e7980 */ /* 0x000162000c101900 */
[----:B------:R-:W-:Y:S05]  /*0e60*/  BRA `(.L_x_7) ;  /* 0x0000000000207947 */ /* 0x000fea0003800000 */
.L_x_6:
[----:B------:R-:W-:Y:S02]  /*0e70*/  ULDC.64 UR4, c[0x0][0x588] ;  /* 0x0001620000047ab9 */ /* 0x000fe40000000a00 */
[----:B------:R-:W-:-:S04]  /*0e80*/  ISETP.NE.U32.AND P0, PT, RZ, UR4, PT ;  /* 0x00000004ff007c0c */ /* 0x000fc8000bf05070 */
[----:B------:R-:W-:-:S13]  /*0e90*/  ISETP.NE.AND.EX P0, PT, RZ, UR5, PT, P0 ;  /* 0x00000005ff007c0c */ /* 0x000fda000bf05300 */
[----:B------:R-:W-:Y:S05]  /*0ea0*/  @!P0 BRA `(.L_x_8) ;  /* 0x00000000000c8947 */ /* 0x000fea0003800000 */
[----:B------:R-:W0:Y:S02]  /*0eb0*/  LDC.64 R14, c[0x0][0x588] ;  /* 0x00016200ff0e7b82 */ /* 0x000e240000000a00 */
[----:B0-----:R1:W5:Y:S01]  /*0ec0*/  LDG.E R14, desc[UR20][R14.64] ;  /* 0x000000140e0e7981 */ /* 0x001362000c1e1900 */
[----:B------:R-:W-:Y:S05]  /*0ed0*/  BRA `(.L_x_7) ;  /* 0x0000000000047947 */ /* 0x000fea0003800000 */
.L_x_8:
[----:B------:R-:W2:Y:S02]  /*0ee0*/  LDC R14, c[0x0][0x580] ;  /* 0x00016000ff0e7b82 */ /* 0x000ea40000000800 */
.L_x_7:
[----:B------:R-:W-:Y:S02]  /*0ef0*/  ULDC.64 UR4, c[0x0][0x5a0] ;  /* 0x0001680000047ab9 */ /* 0x000fe40000000a00 */
[----:B------:R-:W-:-:S04]  /*0f00*/  ISETP.NE.U32.AND P0, PT, RZ, UR4, PT ;  /* 0x00000004ff007c0c */ /* 0x000fc8000bf05070 */
[----:B------:R-:W-:-:S13]  /*0f10*/  ISETP.NE.AND.EX P0, PT, RZ, UR5, PT, P0 ;  /* 0x00000005ff007c0c */ /* 0x000fda000bf05300 */
[----:B------:R-:W-:Y:S05]  /*0f20*/  @!P0 BRA `(.L_x_9) ;  /* 0x00000000001c8947 */ /* 0x000fea0003800000 */
[----:B0-----:R-:W0:Y:S02]  /*0f30*/  LDC.64 R2, c[0x0][0x5a0] ;  /* 0x00016800ff027b82 */ /* 0x001e240000000a00 */
[----:B0-----:R-:W3:Y:S02]  /*0f40*/  LDG.E.64 R2, desc[UR20][R2.64] ;  /* 0x0000001402027981 */ /* 0x001ee4000c1e1b00 */
[----:B---3--:R-:W-:-:S04]  /*0f50*/  ISETP.NE.U32.AND P0, PT, R2, RZ, PT ;  /* 0x000000ff0200720c */ /* 0x008fc80003f05070 */
[----:B------:R-:W-:-:S13]  /*0f60*/  ISETP.NE.AND.EX P0, PT, R3, RZ, PT, P0 ;  /* 0x000000ff0300720c */ /* 0x000fda0003f05300 */
[----:B------:R-:W-:Y:S05]  /*0f70*/  @!P0 BRA `(.L_x_9) ;  /* 0x0000000000088947 */ /* 0x000fea0003800000 */
[----:B-1----:R0:W5:Y:S01]  /*0f80*/  LD.E R15, desc[UR20][R2.64] ;  /* 0x00000014020f7980 */ /* 0x002162000c101900 */
[----:B------:R-:W-:Y:S05]  /*0f90*/  BRA `(.L_x_10) ;  /* 0x0000000000207947 */ /* 0x000fea0003800000 */
.L_x_9:
[----:B------:R-:W-:Y:S02]  /*0fa0*/  ULDC.64 UR4, c[0x0][0x590] ;  /* 0x0001640000047ab9 */ /* 0x000fe40000000a00 */
[----:B------:R-:W-:-:S04]  /*0fb0*/  ISETP.NE.U32.AND P0, PT, RZ, UR4, PT ;  /* 0x00000004ff007c0c */ /* 0x000fc8000bf05070 */
[----:B------:R-:W-:-:S13]  /*0fc0*/  ISETP.NE.AND.EX P0, PT, RZ, UR5, PT, P0 ;  /* 0x00000005ff007c0c */ /* 0x000fda000bf05300 */
[----:B------:R-:W-:Y:S05]  /*0fd0*/  @!P0 BRA `(.L_x_11) ;  /* 0x00000000000c8947 */ /* 0x000fea0003800000 */
[----:B0-----:R-:W1:Y:S02]  /*0fe0*/  LDC.64 R2, c[0x0][0x590] ;  /* 0x00016400ff027b82 */ /* 0x001e640000000a00 */
[----:B-1----:R1:W5:Y:S01]  /*0ff0*/  LDG.E R15, desc[UR20][R2.64] ;  /* 0x00000014020f7981 */ /* 0x002362000c1e1900 */
[----:B------:R-:W-:Y:S05]  /*1000*/  BRA `(.L_x_10) ;  /* 0x0000000000047947 */ /* 0x000fea0003800000 */
.L_x_11:
[----:B-1----:R-:W3:Y:S02]  /*1010*/  LDC R15, c[0x0][0x584] ;  /* 0x00016100ff0f7b82 */ /* 0x002ee40000000800 */
.L_x_10:
[----:B------:R-:W4:Y:S01]  /*1020*/  LDC R0, c[0x0][0x65c] ;  /* 0x00019700ff007b82 */ /* 0x000f220000000800 */
[----:B------:R-:W-:Y:S01]  /*1030*/  ULDC UR8, c[0x0][0x28c] ;  /* 0x0000a30000087ab9 */ /* 0x000fe20000000800 */
[----:B------:R-:W-:Y:S01]  /*1040*/  ISETP.NE.AND P0, PT, R6, 0x2, PT ;  /* 0x000000020600780c */ /* 0x000fe20003f05270 */
[----:B------:R-:W-:Y:S01]  /*1050*/  UIADD3 UR8, UR8, 0x1f, URZ ;  /* 0x0000001f08087890 */ /* 0x000fe2000fffe03f */
[----:B------:R-:W-:Y:S01]  /*1060*/  IMAD.U32 R4, RZ, RZ, UR13 ;  /* 0x0000000dff047e24 */ /* 0x000fe2000f8e00ff */
[----:B------:R-:W-:Y:S01]  /*1070*/  UMOV UR5, URZ ;  /* 0x0000003f00057c82 */ /* 0x000fe20008000000 */
[----:B------:R-:W-:Y:S01]  /*1080*/  UMOV UR4, URZ ;  /* 0x0000003f00047c82 */ /* 0x000fe20008000000 */
[----:B------:R-:W-:-:S04]  /*1090*/  USHF.R.S32.HI UR9, URZ, 0x1f, UR8 ;  /* 0x0000001f3f097899 */ /* 0x000fc80008011408 */
[----:B------:R-:W-:Y:S01]  /*10a0*/  ULEA.HI UR9, UR9, UR8, URZ, 0x5 ;  /* 0x0000000809097291 */ /* 0x000fe2000f8f283f */
[----:B----4-:R-:W-:-:S13]  /*10b0*/  ISETP.NE.AND P2, PT, R0, 0x1, PT ;  /* 0x000000010000780c */ /* 0x010fda0003f45270 */
[----:B01----:R-:W0:Y:S01]  /*10c0*/  @P2 LDC R3, c[0x0][0x10] ;  /* 0x00000400ff032b82 */ /* 0x003e220000000800 */
[----:B------:R-:W-:Y:S02]  /*10d0*/  @P2 IMAD.MOV.U32 R17, RZ, RZ, RZ ;  /* 0x000000ffff112224 */ /* 0x000fe400078e00ff */
[----:B------:R-:W-:-:S05]  /*10e0*/  @P2 IMAD.MOV.U32 R5, RZ, RZ, RZ ;  /* 0x000000ffff052224 */ /* 0x000fca00078e00ff */
[----:B------:R-:W1:Y:S01]  /*10f0*/  @!P2 LDC R9, c[0x0][0xc] ;  /* 0x00000300ff09ab82 */ /* 0x000e620000000800 */
[----:B------:R-:W-:Y:S01]  /*1100*/  ULDC UR6, c[0x0][0xc] ;  /* 0x0000030000067ab9 */ /* 0x000fe20000000800 */
[----:B------:R-:W-:Y:S02]  /*1110*/  ULDC UR7, c[0x0][0x10] ;  /* 0x0000040000077ab9 */ /* 0x000fe40000000800 */
[----:B------:R-:W-:-:S04]  /*1120*/  UIMAD.WIDE.U32 UR6, UR6, UR7, URZ ;  /* 0x00000007060672a5 */ /* 0x000fc8000f8e003f */
[----:B------:R-:W4:Y:S01]  /*1130*/  LDC R8, c[0x0][0x14] ;  /* 0x00000500ff087b82 */ /* 0x000f220000000800 */
[----:B0-----:R-:W-:Y:S01]  /*1140*/  @P2 IMAD.WIDE.U32 R2, R3, UR13, R16 ;  /* 0x0000000d03022c25 */ /* 0x001fe2000f8e0010 */
[----:B------:R-:W-:-:S03]  /*1150*/  USHF.R.S32.HI UR13, URZ, 0x5, UR9 ;  /* 0x000000053f0d7899 */ /* 0x000fc60008011409 */
[----:B------:R-:W-:Y:S02]  /*1160*/  @P2 IMAD.IADD R3, R3, 0x1, R5 ;  /* 0x0000000103032824 */ /* 0x000fe400078e0205 */
[----:B------:R-:W-:Y:S02]  /*1170*/  IMAD.MOV.U32 R5, RZ, RZ, RZ ;  /* 0x000000ffff057224 */ /* 0x000fe400078e00ff */
[----:B-1----:R-:W-:-:S04]  /*1180*/  @!P2 IMAD.WIDE.U32 R4, R16, R9, R4 ;  /* 0x000000091004a225 */ /* 0x002fc800078e0004 */
[----:B------:R-:W-:Y:S02]  /*1190*/  @!P2 IMAD.MOV.U32 R2, RZ, RZ, R4 ;  /* 0x000000ffff02a224 */ /* 0x000fe400078e0004 */
[C---:B----4-:R-:W-:Y:S02]  /*11a0*/  IMAD R21, R8.reuse, UR7, RZ ;  /* 0x0000000708157c24 */ /* 0x050fe4000f8e02ff */
[----:B------:R-:W-:Y:S01]  /*11b0*/  IMAD.WIDE.U32 R8, R8, UR6, RZ ;  /* 0x0000000608087c25 */ /* 0x000fe2000f8e00ff */
[----:B------:R-:W-:-:S03]  /*11c0*/  ULDC.64 UR6, c[0x0][0x650] ;  /* 0x0001940000067ab9 */ /* 0x000fc60000000a00 */
[----:B------:R-:W-:Y:S02]  /*11d0*/  @!P2 IMAD.MOV.U32 R3, RZ, RZ, R5 ;  /* 0x000000ffff03a224 */ /* 0x000fe400078e0005 */
[----:B------:R-:W-:Y:S01]  /*11e0*/  IMAD.IADD R0, R9, 0x1, R21 ;  /* 0x0000000109007824 */ /* 0x000fe200078e0215 */
[----:B------:R-:W-:Y:S06]  /*11f0*/  @P0 BRA `(.L_x_12) ;  /* 0x0000000000280947 */ /* 0x000fec0003800000 */
[----:B------:R-:W-:Y:S01]  /*1200*/  UIMAD.WIDE.U32 UR4, UR13, -0x45306eb3, URZ ;  /* 0xbacf914d0d0478a5 */ /* 0x000fe2000f8e003f */
[----:B------:R-:W-:Y:S01]  /*1210*/  IADD3 R2, P0, R2, R8, RZ ;  /* 0x0000000802027210 */ /* 0x000fe20007f1e0ff */
[----:B------:R-:W-:Y:S02]  /*1220*/  UISETP.GE.U32.AND UP0, UPT, UR13, 0x25, UPT ;  /* 0x000000250d00788c */ /* 0x000fe4000bf06070 */
[----:B------:R-:W-:Y:S02]  /*1230*/  UIADD3 UR4, -UR5, UR13, URZ ;  /* 0x0000000d05047290 */ /* 0x000fe4000fffe13f */
[----:B------:R-:W-:Y:S02]  /*1240*/  IMAD.X R3, R0, 0x1, R3, P0 ;  /* 0x0000000100037824 */ /* 0x000fe400000e0603 */
[----:B------:R-:W-:-:S04]  /*1250*/  ULEA.HI UR4, UR4, UR5, URZ, 0x1f ;  /* 0x0000000504047291 */ /* 0x000fc8000f8ff83f */
[----:B------:R-:W-:-:S03]  /*1260*/  USHF.R.U32.HI UR5, URZ, 0x5, UR4 ;  /* 0x000000053f057899 */ /* 0x000fc60008011604 */
[----:B------:R-:W-:Y:S01]  /*1270*/  UMOV UR4, URZ ;  /* 0x0000003f00047c82 */ /* 0x000fe20008000000 */
[----:B------:R-:W-:Y:S02]  /*1280*/  @UP0 ULOP3.LUT UR4, UR5, 0x1, URZ, 0xc0, !UPT ;  /* 0x0000000105040892 */ /* 0x000fe4000f8ec03f */
[----:B------:R-:W-:-:S12]  /*1290*/  UIMAD UR5, UR5, -0x25, UR13 ;  /* 0xffffffdb050578a4 */ /* 0x000fd8000f8e020d */
.L_x_12:
[----:B------:R-:W-:Y:S01]  /*12a0*/  ISETP.GE.U32.AND P0, PT, R2, UR6, PT ;  /* 0x0000000602007c0c */ /* 0x000fe2000bf06070 */
[----:B------:R-:W-:Y:S01]  /*12b0*/  IMAD.MOV.U32 R6, RZ, RZ, -0x1 ;  /* 0xffffffffff067424 */ /* 0x000fe200078e00ff */
[----:B------:R-:W-:Y:S01]  /*12c0*/  PRMT R20, RZ, 0x7610, R20 ;  /* 0x00007610ff147816 */ /* 0x000fe20000000014 */
[----:B------:R-:W-:Y:S01]  /*12d0*/  IMAD.MOV.U32 R5, RZ, RZ, -0x1 ;  /* 0xffffffffff057424 */ /* 0x000fe200078e00ff */
[----:B------:R-:W-:Y:S01]  /*12e0*/  ISETP.GE.U32.AND.EX P0, PT, R3, UR7, PT, P0 ;  /* 0x0000000703007c0c */ /* 0x000fe2000bf06100 */
[----:B------:R-:W-:-:S12]  /*12f0*/  IMAD.MOV.U32 R4, RZ, RZ, -0x1 ;  /* 0xffffffffff047424 */ /* 0x000fd800078e00ff */
[----:B------:R-:W-:Y:S05]  /*1300*/  @P0 BRA `(.L_x_13) ;  /* 0x0000000400240947 */ /* 0x000fea0003800000 */
[----:B------:R-:W0:Y:S01]  /*1310*/  LDC.64 R28, c[0x0][0x628] ;  /* 0x00018a00ff1c7b82 */ /* 0x000e220000000a00 */
[----:B------:R-:W-:Y:S02]  /*1320*/  IMAD.MOV.U32 R4, RZ, RZ, R2 ;  /* 0x000000ffff047224 */ /* 0x000fe400078e0002 */
[----:B------:R-:W-:-:S05]  /*1330*/  IMAD.MOV.U32 R5, RZ, RZ, R3 ;  /* 0x000000ffff057224 */ /* 0x000fca00078e0003 */
[----:B------:R-:W1:Y:S08]  /*1340*/  LDC R6, c[0x0][0x630] ;  /* 0x00018c00ff067b82 */ /* 0x000e700000000800 */
[----:B------:R-:W4:Y:S01]  /*1350*/  LDC.64 R30, c[0x0][0x620] ;  /* 0x00018800ff1e7b82 */ /* 0x000f220000000a00 */
[----:B0-----:R-:W-:-:S04]  /*1360*/  ISETP.NE.U32.AND P0, PT, R28, RZ, PT ;  /* 0x000000ff1c00720c */ /* 0x001fc80003f05070 */
[----:B------:R-:W-:-:S13]  /*1370*/  ISETP.NE.AND.EX P0, PT, R29, RZ, PT, P0 ;  /* 0x000000ff1d00720c */ /* 0x000fda0003f05300 */
[----:B-1--4-:R-:W-:Y:S05]  /*1380*/  @!P0 BRA `(.L_x_14) ;  /* 0x0000000000288947 */ /* 0x012fea0003800000 */
[----:B------:R-:W0:Y:S02]  /*1390*/  LDC R23, c[0x0][0x634] ;  /* 0x00018d00ff177b82 */ /* 0x000e240000000800 */
[----:B0-----:R-:W-:-:S05]  /*13a0*/  IADD3 R23, P0, R2, R23, RZ ;  /* 0x0000001702177210 */ /* 0x001fca0007f1e0ff */
[----:B------:R-:W-:-:S04]  /*13b0*/  IMAD.X R27, RZ, RZ, R3, P0 ;  /* 0x000000ffff1b7224 */ /* 0x000fc800000e0603 */
[----:B------:R-:W-:-:S04]  /*13c0*/  IMAD.WIDE.U32 R4, R27, R28, RZ ;  /* 0x0000001c1b047225 */ /* 0x000fc800078e00ff */
[----:B------:R-:W-:-:S04]  /*13d0*/  IMAD.WIDE.U32 R20, P0, R23, R29, R4 ;  /* 0x0000001d17147225 */ /* 0x000fc80007800004 */
[----:B------:R-:W-:-:S04]  /*13e0*/  IMAD.WIDE.U32 R4, R23, R28, RZ ;  /* 0x0000001c17047225 */ /* 0x000fc800078e00ff */
[----:B------:R-:W-:Y:S01]  /*13f0*/  IMAD.X R23, RZ, RZ, RZ, P0 ;  /* 0x000000ffff177224 */ /* 0x000fe200000e06ff */
[----:B------:R-:W-:Y:S01]  /*1400*/  IADD3 RZ, P0, R5, R20, RZ ;  /* 0x0000001405ff7210 */ /* 0x000fe20007f1e0ff */
[----:B------:R-:W-:-:S04]  /*1410*/  IMAD.MOV.U32 R22, RZ, RZ, R21 ;  /* 0x000000ffff167224 */ /* 0x000fc800078e0015 */
[----:B------:R-:W-:-:S08]  /*1420*/  IMAD.WIDE.U32.X R4, R27, R29, R22, P0 ;  /* 0x0000001d1b047225 */ /* 0x000fd000000e0416 */
.L_x_14:
[----:B------:R-:W0:Y:S01]  /*1430*/  LDC.64 R32, c[0x0][0x640] ;  /* 0x00019000ff207b82 */ /* 0x000e220000000a00 */
[-CC-:B------:R-:W-:Y:S01]  /*1440*/  SHF.R.U64 R36, R4, R6.reuse, R5.reuse ;  /* 0x0000000604247219 */ /* 0x180fe20000001205 */
[----:B------:R-:W-:Y:S01]  /*1450*/  IMAD.MOV.U32 R37, RZ, RZ, 0x1 ;  /* 0x00000001ff257424 */ /* 0x000fe200078e00ff */
[----:B------:R-:W-:Y:S02]  /*1460*/  SHF.R.U32.HI R4, RZ, R6, R5 ;  /* 0x00000006ff047219 */ /* 0x000fe40000011605 */
[----:B------:R-:W-:-:S03]  /*1470*/  IADD3 R21, P0, RZ, -R36, RZ ;  /* 0x80000024ff157210 */ /* 0x000fc60007f1e0ff */
[----:B------:R-:W1:Y:S02]  /*1480*/  LDC R20, c[0x0][0x618] ;  /* 0x00018600ff147b82 */ /* 0x000e640000000800 */
[----:B------:R-:W-:-:S04]  /*1490*/  IMAD.X R5, RZ, RZ, ~R4, P0 ;  /* 0x000000ffff057224 */ /* 0x000fc800000e0e04 */
[-C--:B------:R-:W-:Y:S02]  /*14a0*/  IMAD R6, R5, R30.reuse, RZ ;  /* 0x0000001e05067224 */ /* 0x080fe400078e02ff */
[----:B------:R-:W4:Y:S01]  /*14b0*/  LDC R23, c[0x0][0x608] ;  /* 0x00018200ff177b82 */ /* 0x000f220000000800 */
[----:B------:R-:W-:-:S04]  /*14c0*/  IMAD.WIDE.U32 R4, R21, R30, R2 ;  /* 0x0000001e15047225 */ /* 0x000fc800078e0002 */
[----:B------:R-:W-:-:S03]  /*14d0*/  IMAD R21, R21, R31, R6 ;  /* 0x0000001f15157224 */ /* 0x000fc600078e0206 */
[----:B------:R-:W2:Y:S01]  /*14e0*/  LDC R28, c[0x0][0x658] ;  /* 0x00019600ff1c7b82 */ /* 0x000ea20000000800 */
[----:B------:R-:W-:Y:S01]  /*14f0*/  IMAD.IADD R5, R5, 0x1, R21 ;  /* 0x0000000105057824 */ /* 0x000fe200078e0215 */
[----:B0-----:R-:W-:Y:S01]  /*1500*/  ISETP.NE.U32.AND P0, PT, R32, RZ, PT ;  /* 0x000000ff2000720c */ /* 0x001fe20003f05070 */
[----:B------:R-:W-:-:S03]  /*1510*/  IMAD.MOV.U32 R21, RZ, RZ, -0x1 ;  /* 0xffffffffff157424 */ /* 0x000fc600078e00ff */
[----:B------:R-:W-:Y:S02]  /*1520*/  ISETP.NE.AND.EX P0, PT, R33, RZ, PT, P0 ;  /* 0x000000ff2100720c */ /* 0x000fe40003f05300 */
[----:B------:R-:W0:Y:S01]  /*1530*/  LDC R31, c[0x0][0x600] ;  /* 0x00018000ff1f7b82 */ /* 0x000e220000000800 */
[-CC-:B-1----:R-:W-:Y:S02]  /*1540*/  SHF.R.U64 R29, R4, R20.reuse, R5.reuse ;  /* 0x00000014041d7219 */ /* 0x182fe40000001205 */
[----:B------:R-:W-:-:S05]  /*1550*/  SHF.R.U32.HI R4, RZ, R20, R5 ;  /* 0x00000014ff047219 */ /* 0x000fca0000011605 */
[----:B------:R-:W1:Y:S01]  /*1560*/  LDC R30, c[0x0][0x648] ;  /* 0x00019200ff1e7b82 */ /* 0x000e620000000800 */
[-CC-:B----4-:R-:W-:Y:S02]  /*1570*/  SHF.R.U64 R39, R29, R23.reuse, R4.reuse ;  /* 0x000000171d277219 */ /* 0x190fe40000001204 */
[----:B------:R-:W-:-:S05]  /*1580*/  SHF.R.U32.HI R5, RZ, R23, R4 ;  /* 0x00000017ff057219 */ /* 0x000fca0000011604 */
[----:B------:R-:W4:Y:S01]  /*1590*/  LDC R35, c[0x0][0x638] ;  /* 0x00018e00ff237b82 */ /* 0x000f220000000800 */
[-C--:B--2---:R-:W-:Y:S02]  /*15a0*/  SHF.L.U32 R4, R21, R28.reuse, RZ ;  /* 0x0000001c15047219 */ /* 0x084fe400000006ff */
[--C-:B------:R-:W-:Y:S02]  /*15b0*/  SHF.R.U64 R38, R39, R28, R5.reuse ;  /* 0x0000001c27267219 */ /* 0x100fe40000001205 */
[----:B------:R-:W-:Y:S02]  /*15c0*/  LOP3.LUT R6, RZ, R4, RZ, 0x33, !PT ;  /* 0x00000004ff067212 */ /* 0x000fe400078e33ff */
[----:B------:R-:W-:Y:S01]  /*15d0*/  SHF.R.U32.HI R5, RZ, R28, R5 ;  /* 0x0000001cff057219 */ /* 0x000fe20000011605 */
[----:B------:R-:W2:Y:S01]  /*15e0*/  LDC R34, c[0x0][0x610] ;  /* 0x00018400ff227b82 */ /* 0x000ea20000000800 */
[----:B------:R-:W-:Y:S01]  /*15f0*/  IMAD.MOV.U32 R4, RZ, RZ, R38 ;  /* 0x000000ffff047224 */ /* 0x000fe200078e0026 */
[----:B------:R-:W-:Y:S06]  /*1600*/  @!P0 BRA `(.L_x_15) ;  /* 0x0000000000288947 */ /* 0x000fec0003800000 */
[----:B------:R-:W3:Y:S02]  /*1610*/  LDC R23, c[0x0][0x64c] ;  /* 0x00019300ff177b82 */ /* 0x000ee40000000800 */
[----:B---3--:R-:W-:-:S05]  /*1620*/  IADD3 R23, P0, R38, R23, RZ ;  /* 0x0000001726177210 */ /* 0x008fca0007f1e0ff */
        /* <DEDUP_REMOVED lines=8> */
.L_x_15:
[----:B-1----:R-:W-:Y:S01]  /*16b0*/  SHF.R.U64 R17, R4, R30, R5 ;  /* 0x0000001e04117219 */ /* 0x002fe20000001205 */
[----:B------:R-:W-:Y:S01]  /*16c0*/  @P2 IMAD R24, R25, R26, R16 ;  /* 0x0000001a19182224 */ /* 0x000fe200078e0210 */
[----:B------:R-:W-:Y:S02]  /*16d0*/  SHF.L.U32 R4, R37, R28, RZ ;  /* 0x0000001c25047219 */ /* 0x000fe400000006ff */
[----:B------:R-:W-:Y:S01]  /*16e0*/  LOP3.LUT R5, R39, R6, RZ, 0xc0, !PT ;  /* 0x0000000627057212 */ /* 0x000fe200078ec0ff */
[----:B0-----:R-:W-:Y:S02]  /*16f0*/  VIADD R6, R31, 0xffffffff ;  /* 0xffffffff1f067836 */ /* 0x001fe40000000000 */
[----:B------:R-:W-:Y:S02]  /*1700*/  IMAD.MOV R20, RZ, RZ, -R17 ;  /* 0x000000ffff147224 */ /* 0x000fe400078e0a11 */
[----:B------:R-:W-:Y:S01]  /*1710*/  IMAD R5, R4, R17, R5 ;  /* 0x0000001104057224 */ /* 0x000fe200078e0205 */
[----:B------:R-:W-:Y:S01]  /*1720*/  LOP3.LUT R17, R29, R6, RZ, 0xc0, !PT ;  /* 0x000000061d117212 */ /* 0x000fe200078ec0ff */
[----:B----4-:R-:W-:-:S02]  /*1730*/  IMAD R4, R20, R35, R38 ;  /* 0x0000002314047224 */ /* 0x010fc400078e0226 */
[----:B--2---:R-:W-:Y:S02]  /*1740*/  IMAD R6, R5, R34, R24 ;  /* 0x0000002205067224 */ /* 0x004fe400078e0218 */
[----:B------:R-:W-:Y:S02]  /*1750*/  IMAD R17, R4, R31, R17 ;  /* 0x0000001f04117224 */ /* 0x000fe400078e0211 */
[----:B------:R-:W-:Y:S02]  /*1760*/  IMAD.MOV.U32 R20, RZ, RZ, 0x1 ;  /* 0x00000001ff147424 */ /* 0x000fe400078e00ff */
[----:B------:R-:W-:Y:S01]  /*1770*/  IMAD.MOV.U32 R4, RZ, RZ, R36 ;  /* 0x000000ffff047224 */ /* 0x000fe200078e0024 */
[----:B------:R-:W-:Y:S02]  /*1780*/  SEL R5, R17, R6, !P2 ;  /* 0x0000000611057207 */ /* 0x000fe40005000000 */
[----:B------:R-:W-:-:S07]  /*1790*/  SEL R6, R6, R17, !P2 ;  /* 0x0000001106067207 */ /* 0x000fce0005000000 */
.L_x_13:
[----:B------:R-:W-:Y:S05]  /*17a0*/  @!P3 BRA `(.L_x_16) ;  /* 0x00000000000cb947 */ /* 0x000fea0003800000 */
[----:B------:R-:W-:Y:S01]  /*17b0*/  UCGABAR_WAIT ;  /* 0x0000000000007dc7 */ /* 0x000fe20008000000 */
[----:B------:R-:W-:Y:S01]  /*17c0*/  CCTL.IVALL ;  /* 0x00000000ff00798f */ /* 0x000fe20002000000 */
[----:B------:R-:W-:Y:S05]  /*17d0*/  BRA `(.L_x_17) ;  /* 0x0000000000047947 */ /* 0x000fea0003800000 */
.L_x_16:
[----:B------:R-:W-:Y:S06]  /*17e0*/  BAR.SYNC.DEFER_BLOCKING 0x0 ;  /* 0x0000000000007b1d */ /* 0x000fec0000010000 */
.L_x_17:
[----:B------:R-:W-:Y:S05]  /*17f0*/  @!P4 BRA `(.L_x_18) ;  /* 0x0000006c0054c947 */ /* 0x000fea0003800000 */
[----:B------:R-:W-:-:S13]  /*1800*/  ISETP.GT.U32.AND P0, PT, R40, 0x1, PT ;  /* 0x000000012800780c */ /* 0x000fda0003f04070 */
[----:B------:R-:W-:Y:S05]  /*1810*/  @P0 EXIT ;  /* 0x000000000000094d */ /* 0x000fea0003800000 */
.L_x_19:
[----:B------:R-:W-:-:S08]  /*1820*/  NOP ;  /* 0x0000000000007918 */ /* 0x000fd00000000000 */
[----:B------:R-:W0:Y:S02]  /*1830*/  USETMAXREG.TRY_ALLOC.CTAPOOL UP0, 0xe8 ;  /* 0x000000e8000079c8 */ /* 0x000e240008000600 */
[----:B0-----:R-:W-:-:S13]  /*1840*/  PLOP3.LUT P0, PT, PT, PT, UP0, 0x80, 0x0 ;  /* 0x000000000000781c */ /* 0x001fda0003f0f008 */
[----:B------:R-:W-:Y:S05]  /*1850*/  @!P0 BRA `(.L_x_19) ;  /* 0xfffffffc00f08947 */ /* 0x000fea000383ffff */
[----:B------:R-:W-:-:S13]  /*1860*/  LOP3.LUT P0, RZ, R20, 0xff, RZ, 0xc0, !PT ;  /* 0x000000ff14ff7812 */ /* 0x000fda000780c0ff */
[----:B------:R-:W-:Y:S05]  /*1870*/  @!P0 EXIT ;  /* 0x000000000000894d */ /* 0x000fea0003800000 */
[----:B------:R-:W0:Y:S01]  /*1880*/  S2UR UR6, SR_CgaCtaId ;  /* 0x00000000000679c3 */ /* 0x000e220000008800 */
[CC--:B------:R-:W-:Y:S01]  /*1890*/  LEA.HI R11, R19.reuse, R10.reuse, RZ, 0x2 ;  /* 0x0000000a130b7211 */ /* 0x0c0fe200078f10ff */
[----:B------:R-:W-:Y:S01]  /*18a0*/  UIADD3 UR7, UR11, -0x1, URZ ;  /* 0xffffffff0b077890 */ /* 0x000fe2000fffe03f */
[----:B------:R-:W-:Y:S01]  /*18b0*/  LEA.HI R19, R19, R10, RZ, 0x5 ;  /* 0x0000000a13137211 */ /* 0x000fe200078f28ff */
[----:B------:R-:W-:Y:S01]  /*18c0*/  UMOV UR9, 0x400 ;  /* 0x0000040000097882 */ /* 0x000fe20000000000 */
[--C-:B------:R-:W-:Y:S01]  /*18d0*/  SHF.R.S32.HI R18, RZ, 0x2, R11.reuse ;  /* 0x00000002ff127819 */ /* 0x100fe2000001140b */
[----:B------:R-:W-:Y:S01]  /*18e0*/  UISETP.LT.AND UP0, UPT, UR13, 0x1, UPT ;  /* 0x000000010d00788c */ /* 0x000fe2000bf01270 */
[----:B------:R-:W-:Y:S01]  /*18f0*/  SHF.R.S32.HI R17, RZ, 0x1f, R11 ;  /* 0x0000001fff117819 */ /* 0x000fe2000001140b */
[----:B------:R-:W-:Y:S01]  /*1900*/  USHF.L.U32 UR15, UR13, 0x1, URZ ;  /* 0x000000010d0f7899 */ /* 0x000fe2000800063f */
[----:B------:R-:W-:Y:S01]  /*1910*/  LOP3.LUT R11, R11, 0xfffffffc, RZ, 0xc0, !PT ;  /* 0xfffffffc0b0b7812 */ /* 0x000fe200078ec0ff */
[----:B------:R-:W-:Y:S01]  /*1920*/  USEL UR10, UR13, 0x1, UP0 ;  /* 0x000000010d0a7887 */ /* 0x000fe20008000000 */
[----:B------:R-:W-:Y:S01]  /*1930*/  LEA.HI R17, R17, R18, RZ, 0x3 ;  /* 0x0000001211117211 */ /* 0x000fe200078f18ff */
[----:B------:R-:W-:Y:S01]  /*1940*/  UISETP.NE.AND UP0, UPT, UR7, URZ, UPT ;  /* 0x0000003f0700728c */ /* 0x000fe2000bf05270 */
[----:B------:R-:W-:Y:S01]  /*1950*/  LOP3.LUT R148, R7, 0x1, RZ, 0xfc, !PT ;  /* 0x0000000107947812 */ /* 0x000fe200078efcff */
[----:B------:R-:W-:Y:S01]  /*1960*/  IMAD.IADD R16, R10, 0x1, -R11 ;  /* 0x000000010a107824 */ /* 0x000fe200078e0a0b */
[----:B------:R-:W-:Y:S01]  /*1970*/  LOP3.LUT R17, R17, 0xfffffff8, RZ, 0xc0, !PT ;  /* 0xfffffff811117812 */ /* 0x000fe200078ec0ff */
[----:B------:R-:W-:-:S04]  /*1980*/  UIADD3 UR10, -UR10, UR13, URZ ;  /* 0x0000000d0a0a7290 */ /* 0x000fc8000fffe13f */
[----:B------:R-:W-:Y:S01]  /*1990*/  IMAD.IADD R18, R18, 0x1, -R17 ;  /* 0x0000000112127824 */ /* 0x000fe200078e0a11 */
[----:B------:R-:W-:Y:S01]  /*19a0*/  SHF.R.S32.HI R17, RZ, 0x5, R19 ;  /* 0x00000005ff117819 */ /* 0x000fe20000011413 */
[----:B0-----:R-:W-:-:S03]  /*19b0*/  ULEA UR9, UR6, UR9, 0x18 ;  /* 0x0000000906097291 */ /* 0x001fc6000f8ec03f */
[--C-:B------:R-:W-:Y:S01]  /*19c0*/  SHF.R.S32.HI R19, RZ, 0x1f, R18.reuse ;  /* 0x0000001fff137819 */ /* 0x100fe20000011412 */
[----:B------:R-:W-:Y:S01]  /*19d0*/  USHF.L.U32 UR6, UR7, 0x3, URZ ;  /* 0x0000000307067899 */ /* 0x000fe2000800063f */
[C-C-:B------:R-:W-:Y:S01]  /*19e0*/  IMAD R20, R17.reuse, -0x10, -R18.reuse ;  /* 0xfffffff011147824 */ /* 0x140fe200078e0a12 */
[----:B------:R-:W-:Y:S02]  /*19f0*/  USEL UR7, URZ, 0x1, UP0 ;  /* 0x000000013f077887 */ /* 0x000fe40008000000 */
[----:B------:R-:W-:Y:S01]  /*1a00*/  ULOP3.LUT UR6, UR6, 0x8, URZ, 0xc0, !UPT ;  /* 0x0000000806067892 */ /* 0x000fe2000f8ec03f */
[----:B------:R-:W-:Y:S01]  /*1a10*/  IMAD.WIDE R10, R17, 0x10, R18 ;  /* 0x00000010110a7825 */ /* 0x000fe200078e0212 */
[----:B------:R-:W-:Y:S02]  /*1a20*/  UIADD3 UR22, UR9, 0x260, URZ ;  /* 0x0000026009167890 */ /* 0x000fe4000fffe03f */
[----:B------:R-:W-:Y:S01]  /*1a30*/  ULOP3.LUT UR23, UR6, 0x8, URZ, 0x3c, !UPT ;  /* 0x0000000806177892 */ /* 0x000fe2000f8e3c3f */
[----:B------:R-:W-:Y:S01]  /*1a40*/  IMAD.U32 R150, RZ, RZ, UR7 ;  /* 0x00000007ff967e24 */ /* 0x000fe2000f8e00ff */
[----:B------:R-:W-:-:S02]  /*1a50*/  ULOP3.LUT UR12, UR6, 0x18, URZ, 0x3c, !UPT ;  /* 0x00000018060c7892 */ /* 0x000fc4000f8e3c3f */
[----:B------:R-:W-:Y:S01]  /*1a60*/  ULEA UR11, UR11, UR22, 0x3 ;  /* 0x000000160b0b7291 */ /* 0x000fe2000f8e183f */
[----:B------:R-:W-:Y:S02]  /*1a70*/  ULDC UR6, c[0x0][0x284] ;  /* 0x0000a10000067ab9 */ /* 0x000fe40000000800 */
[----:B------:R-:W-:-:S09]  /*1a80*/  VIADD R17, R20, UR6 ;  /* 0x0000000614117c36 */ /* 0x000fd20008000000 */
.L_x_176:
[----:B------:R-:W-:Y:S01]  /*1a90*/  SHF.L.U32 R18, R150, 0x1f, RZ ;  /* 0x0000001f96127819 */ /* 0x000fe200000006ff */
[----:B------:R-:W0:Y:S01]  /*1aa0*/  LDC R19, c[0x0][0x28c] ;  /* 0x0000a300ff137b82 */ /* 0x000e220000000800 */
[----:B------:R-:W-:Y:S01]  /*1ab0*/  UMOV UR6, URZ ;  /* 0x0000003f00067c82 */ /* 0x000fe20008000000 */
[----:B------:R-:W-:Y:S01]  /*1ac0*/  UMOV UR14, UR5 ;  /* 0x00000005000e7c82 */ /* 0x000fe20008000000 */
[----:B-1----:R-:W1:Y:S01]  /*1ad0*/  SYNCS.PHASECHK.TRANS64.TRYWAIT P0, [UR11+-0x8], R18 ;  /* 0xfffff812ff0075a7 */ /* 0x002e62000800014b */
[----:B0-----:R-:W-:Y:S01]  /*1ae0*/  ISETP.GE.AND P1, PT, R19, 0x1, PT ;  /* 0x000000011300780c */ /* 0x001fe20003f26270 */
[----:B-1-34-:R-:W-:-:S12]  /*1af0*/  @!P0 BRA `(.L_x_20) ;  /* 0x0000008c00448947 */ /* 0x01afd80003800000 */
.L_x_231:
[----:B------:R-:W-:Y:S01]  /*1b00*/  UMOV UR7, URZ ;  /* 0x0000003f00077c82 */ /* 0x000fe20008000000 */
[----:B------:R-:W-:Y:S01]  /*1b10*/  UMOV UR8, URZ ;  /* 0x0000003f00087c82 */ /* 0x000fe20008000000 */
[----:B------:R-:W-:Y:S02]  /*1b20*/  CS2R R88, SRZ ;  /* 0x0000000000587805 */ /* 0x000fe4000001ff00 */
[----:B------:R-:W-:Y:S02]  /*1b30*/  CS2R R22, SRZ ;  /* 0x0000000000167805 */ /* 0x000fe4000001ff00 */
[----:B------:R-:W-:Y:S02]  /*1b40*/  CS2R R90, SRZ ;  /* 0x00000000005a7805 */ /* 0x000fe4000001ff00 */
[----:B------:R-:W-:Y:S02]  /*1b50*/  CS2R R92, SRZ ;  /* 0x00000000005c7805 */ /* 0x000fe4000001ff00 */
[----:B------:R-:W-:-:S02]  /*1b60*/  CS2R R94, SRZ ;  /* 0x00000000005e7805 */ /* 0x000fc4000001ff00 */
[----:B------:R-:W-:Y:S02]  /*1b70*/  CS2R R96, SRZ ;  /* 0x0000000000607805 */ /* 0x000fe4000001ff00 */
        /* <DEDUP_REMOVED lines=24> */
[----:B------:R-:W-:Y:S01]  /*1d00*/  CS2R R146, SRZ ;  /* 0x0000000000927805 */ /* 0x000fe2000001ff00 */
[----:B------:R-:W-:Y:S01]  /*1d10*/  IMAD.MOV.U32 R149, RZ, RZ, RZ ;  /* 0x000000ffff957224 */ /* 0x000fe200078e00ff */
[----:B------:R-:W-:Y:S01]  /*1d20*/  CS2R R24, SRZ ;  /* 0x0000000000187805 */ /* 0x000fe2000001ff00 */
[----:B------:R-:W-:Y:S01]  /*1d30*/  IMAD.MOV.U32 R151, RZ, RZ, RZ ;  /* 0x000000ffff977224 */ /* 0x000fe200078e00ff */
[----:B------:R-:W-:Y:S01]  /*1d40*/  CS2R R26, SRZ ;  /* 0x00000000001a7805 */ /* 0x000fe2000001ff00 */
[----:B------:R-:W-:Y:S01]  /*1d50*/  IMAD.U32 R152, RZ, RZ, UR4 ;  /* 0x00000004ff987e24 */ /* 0x000fe2000f8e00ff */
        /* <DEDUP_REMOVED lines=29> */
[----:B------:R-:W-:Y:S01]  /*1f30*/  CS2R R86, SRZ ;  /* 0x0000000000567805 */ /* 0x000fe2000001ff00 */
[----:B------:R-:W-:Y:S06]  /*1f40*/  @!P1 BRA `(.L_x_21) ;  /* 0x0000000800289947 */ /* 0x000fec0003800000 */
[----:B------:R-:W-:-:S13]  /*1f50*/  ISETP.NE.AND P1, PT, R148, 0x3, PT ;  /* 0x000000039400780c */ /* 0x000fda0003f25270 */
[----:B------:R-:W-:Y:S05]  /*1f60*/  @!P1 BRA `(.L_x_22) ;  /* 0x0000000000049947 */ /* 0x000fea0003800000 */
[----:B------:R-:W-:Y:S01]  /*1f70*/  BPT.TRAP 0x1 ;  /* 0x000000040000795c */ /* 0x000fe20000300000 */
.L_x_22:
[----:B------:R-:W-:Y:S01]  /*1f80*/  ULEA UR6, UR5, UR9, 0x3 ;  /* 0x0000000905067291 */ /* 0x000fe2000f8e183f */
[----:B0-----:R-:W-:-:S05]  /*1f90*/  IMAD.U32 R18, RZ, RZ, UR4 ;  /* 0x00000004ff127e24 */ /* 0x001fca000f8e00ff */
[----:B------:R-:W-:-:S04]  /*1fa0*/  SHF.L.U32 R18, R18, 0x1f, RZ ;  /* 0x0000001f12127819 */ /* 0x000fc800000006ff */
[----:B------:R0:W1:Y:S01]  /*1fb0*/  SYNCS.PHASECHK.TRANS64.TRYWAIT P0, [UR6], R18 ;  /* 0x00000012ff0075a7 */ /* 0x0000620008000146 */
[----:B------:R-:W-:Y:S05]  /*1fc0*/  @!P1 BRA `(.L_x_23) ;  /* 0x0000000000049947 */ /* 0x000fea0003800000 */
[----:B------:R-:W-:Y:S01]  /*1fd0*/  BPT.TRAP 0x1 ;  /* 0x000000040000795c */ /* 0x000fe20000300000 */
.L_x_23:
[----:B-1----:R-:W-:Y:S05]  /*1fe0*/  @P0 BRA `(.L_x_24) ;  /* 0x0000000000080947 */ /* 0x002fea0003800000 */
[----:B------:R-:W1:Y:S02]  /*1ff0*/  SYNCS.PHASECHK.TRANS64.TRYWAIT P0, [UR6], R18 ;  /* 0x00000012ff0075a7 */ /* 0x000e640008000146 */
[----:B-1----:R-:W-:Y:S05]  /*2000*/  @!P0 BRA `(.L_x_25) ;  /* 0x0000008800188947 */ /* 0x002fea0003800000 */
.L_x_24:
[----:B------:R-:W-:Y:S01]  /*2010*/  UIADD3 UR7, UR9, 0x12b80, URZ ;  /* 0x00012b8009077890 */ /* 0x000fe2000fffe03f */
[----:B------:R-:W-:Y:S01]  /*2020*/  WARPGROUP.ARRIVE ;  /* 0x00000000000079c5 */ /* 0x000fe20000000000 */
[----:B------:R-:W-:Y:S01]  /*2030*/  UIADD3 UR6, UR9, 0x380, URZ ;  /* 0x0000038009067890 */ /* 0x000fe2000fffe03f */
[----:B------:R-:W-:Y:S01]  /*2040*/  CS2R R88, SRZ ;  /* 0x0000000000587805 */ /* 0x000fe2000001ff00 */
[----:B------:R-:W-:Y:S01]  /*2050*/  USHF.R.U32.HI UR7, URZ, 0x4, UR7 ;  /* 0x000000043f077899 */ /* 0x000fe20008011607 */
[----:B------:R-:W-:Y:S01]  /*2060*/  CS2R R22, SRZ ;  /* 0x0000000000167805 */ /* 0x000fe2000001ff00 */
[----:B------:R-:W-:Y:S01]  /*2070*/  USHF.R.U32.HI UR6, URZ, 0x4, UR6 ;  /* 0x000000043f067899 */ /* 0x000fe20008011606 */
[----:B------:R-:W-:Y:S01]  /*2080*/  CS2R R90, SRZ ;  /* 0x00000000005a7805 */ /* 0x000fe2000001ff00 */
[----:B------:R-:W-:Y:S01]  /*2090*/  ULOP3.LUT UR7, UR7, 0x3fff, URZ, 0xc0, !UPT ;  /* 0x00003fff07077892 */ /* 0x000fe2000f8ec03f */
[----:B------:R-:W-:Y:S01]  /*20a0*/  CS2R R92, SRZ ;  /* 0x00000000005c7805 */ /* 0x000fe2000001ff00 */
[----:B------:R-:W-:Y:S01]  /*20b0*/  ULOP3.LUT UR6, UR6, 0x3fff, URZ, 0xc0, !UPT ;  /* 0x00003fff06067892 */ /* 0x000fe2000f8ec03f */
[----:B------:R-:W-:Y:S01]  /*20c0*/  CS2R R94, SRZ ;  /* 0x00000000005e7805 */ /* 0x000fe2000001ff00 */
[----:B------:R-:W-:Y:S01]  /*20d0*/  ULOP3.LUT UR7, UR7, 0x10000, URZ, 0xfc, !UPT ;  /* 0x0001000007077892 */ /* 0x000fe2000f8efc3f */
[----:B------:R-:W-:Y:S01]  /*20e0*/  CS2R R96, SRZ ;  /* 0x0000000000607805 */ /* 0x000fe2000001ff00 */
[----:B------:R-:W-:Y:S01]  /*20f0*/  ULOP3.LUT UR6, UR6, 0x10000, URZ, 0xfc, !UPT ;  /* 0x0001000006067892 */ /* 0x000fe2000f8efc3f */
[----:B------:R-:W-:Y:S01]  /*2100*/  CS2R R98, SRZ ;  /* 0x0000000000627805 */ /* 0x000fe2000001ff00 */
[----:B------:R-:W-:Y:S01]  /*2110*/  ULEA UR18, UR5, UR7, 0x8 ;  /* 0x0000000705127291 */ /* 0x000fe2000f8e403f */
[----:B------:R-:W-:Y:S01]  /*2120*/  CS2R R102, SRZ ;  /* 0x0000000000667805 */ /* 0x000fe2000001ff00 */
[----:B------:R-:W-:Y:S01]  /*2130*/  ULEA UR16, UR5, UR6, 0x7 ;  /* 0x0000000605107291 */ /* 0x000fe2000f8e383f */
[----:B------:R-:W-:Y:S01]  /*2140*/  CS2R R100, SRZ ;  /* 0x0000000000647805 */ /* 0x000fe2000001ff00 */
[----:B------:R-:W-:Y:S01]  /*2150*/  ULDC UR7, c[0x0][0x50c] ;  /* 0x0001430000077ab9 */ /* 0x000fe20000000800 */
[----:B------:R-:W-:Y:S01]  /*2160*/  UMOV UR17, 0xc0000010 ;  /* 0xc000001000117882 */ /* 0x000fe20000000000 */
[----:B------:R-:W-:Y:S01]  /*2170*/  UISETP.NE.AND UP0, UPT, UR7, 0x1, UPT ;  /* 0x000000010700788c */ /* 0x000fe2000bf05270 */
[----:B------:R-:W-:Y:S01]  /*2180*/  CS2R R104, SRZ ;  /* 0x0000000000687805 */ /* 0x000fe2000001ff00 */
[----:B------:R-:W-:Y:S01]  /*2190*/  UMOV UR19, 0xc0000010 ;  /* 0xc000001000137882 */ /* 0x000fe20000000000 */
[----:B------:R-:W-:Y:S01]  /*21a0*/  UMOV UR6, 0x1 ;  /* 0x0000000100067882 */ /* 0x000fe20000000000 */
[----:B------:R-:W-:Y:S01]  /*21b0*/  USEL UR7, URZ, 0x1, UP0 ;  /* 0x000000013f077887 */ /* 0x000fe20008000000 */
[----:B------:R-:W-:Y:S01]  /*21c0*/  QGMMA.64x128x32.F32.E5M2.E5M2 R24, gdesc[UR16], RZ, !UPT, gsb0 ;  /* 0x01e00000101879f3 */ /* 0x000fe2000c0038ff */
[----:B------:R-:W-:-:S02]  /*21d0*/  CS2R R106, SRZ ;  /* 0x00000000006a7805 */ /* 0x000fc4000001ff00 */
[----:B------:R-:W-:Y:S02]  /*21e0*/  CS2R R108, SRZ ;  /* 0x00000000006c7805 */ /* 0x000fe4000001ff00 */
[----:B------:R-:W-:Y:S02]  /*21f0*/  CS2R R110, SRZ ;  /* 0x00000000006e7805 */ /* 0x000fe4000001ff00 */
[----:B------:R-:W-:Y:S02]  /*2200*/  CS2R R112, SRZ ;  /* 0x0000000000707805 */ /* 0x000fe4000001ff00 */
[----:B------:R-:W-:Y:S02]  /*2210*/  ISETP.NE.AND P0, PT, RZ, UR7, PT ;  /* 0x00000007ff007c0c */ /* 0x000fe4000bf05270 */
        /* <DEDUP_REMOVED lines=16> */
[----:B------:R-:W-:Y:S01]  /*2320*/  CS2R R146, SRZ ;  /* 0x0000000000927805 */ /* 0x000fe2000001ff00 */
[----:B------:R-:W-:Y:S02]  /*2330*/  IMAD.MOV.U32 R149, RZ, RZ, RZ ;  /* 0x000000ffff957224 */ /* 0x000fe400078e00ff */
[----:B------:R-:W-:Y:S01]  /*2340*/  IMAD.MOV.U32 R151, RZ, RZ, RZ ;  /* 0x000000ffff977224 */ /* 0x000fe200078e00ff */
[----:B------:R-:W-:Y:S06]  /*2350*/  @!P0 BRA `(.L_x_26) ;  /* 0x0000000400088947 */ /* 0x000fec0003800000 */
[----:B------:R-:W-:Y:S02]  /*2360*/  WARPGROUP.DEPBAR.LE gsb0, 0x0 ;  /* 0x00008000000079c5 */ /* 0x000fe40000010000 */
[----:B------:R-:W-:-:S01]  /*2370*/  FADD R151, RZ, R24 ;  /* 0x00000018ff977221 */ /* 0x000fc20000000000 */
[----:B------:R-:W-:Y:S01]  /*2380*/  FADD R146, RZ, R25 ;  /* 0x00000019ff927221 */ /* 0x000fe20000000000 */
        /* <DEDUP_REMOVED lines=62> */
[----:B------:R-:W-:-:S06]  /*2770*/  UMOV UR6, URZ ;  /* 0x0000003f00067c82 */ /* 0x000fcc0008000000 */
.L_x_26:
[----:B------:R-:W-:-:S04]  /*2780*/  UIADD3 UR14, UR5, 0x1, URZ ;  /* 0x00000001050e7890 */ /* 0x000fc8000fffe03f */
[----:B------:R-:W-:-:S04]  /*2790*/  UISETP.NE.AND UP0, UPT, UR14, 0x25, UPT ;  /* 0x000000250e00788c */ /* 0x000fc8000bf05270 */
[----:B------:R-:W-:Y:S02]  /*27a0*/  USEL UR8, URZ, 0x1, UP0 ;  /* 0x000000013f087887 */ /* 0x000fe40008000000 */
[----:B------:R-:W-:Y:S02]  /*27b0*/  USEL UR14, UR14, URZ, UP0 ;  /* 0x0000003f0e0e7287 */ /* 0x000fe40008000000 */
[----:B------:R-:W-:-:S06]  /*27c0*/  ULOP3.LUT UR8, UR4, UR8, URZ, 0x3c, !UPT ;  /* 0x0000000804087292 */ /* 0x000fcc000f8e3c3f */
[----:B------:R-:W-:Y:S01]  /*27d0*/  IMAD.U32 R152, RZ, RZ, UR8 ;  /* 0x00000008ff987e24 */ /* 0x000fe2000f8e00ff */
[----:B------:R-:W-:-:S06]  /*27e0*/  UMOV UR8, 0x1 ;  /* 0x0000000100087882 */ /* 0x000fcc0000000000 */
.L_x_21:
[----:B------:R-:W-:-:S06]  /*27f0*/  UISETP.GE.AND UP0, UPT, UR10, 0x1, UPT ;  /* 0x000000010a00788c */ /* 0x000fcc000bf06270 */
[----:B------:R-:W-:-:S13]  /*2800*/  PLOP3.LUT P0, PT, PT, PT, UP0, 0x80, 0x0 ;  /* 0x000000000000781c */ /* 0x000fda0003f0f008 */
[----:B------:R-:W-:Y:S05]  /*2810*/  @!P0 BRA `(.L_x_27) ;  /* 0x0000000400f48947 */ /* 0x000fea0003800000 */
[----:B01----:R-:W-:Y:S01]  /*2820*/  IMAD.U32 R18, RZ, RZ, UR10 ;  /* 0x0000000aff127e24 */ /* 0x003fe2000f8e00ff */
[----:B------:R-:W-:Y:S01]  /*2830*/  ULDC UR24, c[0x0][0x50c] ;  /* 0x0001430000187ab9 */ /* 0x000fe20000000800 */
[----:B------:R-:W-:-:S07]  /*2840*/  IMAD.U32 R19, RZ, RZ, UR5 ;  /* 0x00000005ff137e24 */ /* 0x000fce000f8e00ff */
.L_x_35:
[----:B------:R-:W-:-:S13]  /*2850*/  ISETP.NE.AND P1, PT, R148, 0x3, PT ;  /* 0x000000039400780c */ /* 0x000fda0003f25270 */
[----:B------:R-:W-:Y:S05]  /*2860*/  @!P1 BRA `(.L_x_28) ;  /* 0x0000000000049947 */ /* 0x000fea0003800000 */
[----:B------:R-:W-:Y:S01]  /*2870*/  BPT.TRAP 0x1 ;  /* 0x000000040000795c */ /* 0x000fe20000300000 */
.L_x_28:
[----:B------:R-:W-:Y:S01]  /*2880*/  ULEA UR16, UR14, UR9, 0x3 ;  /* 0x000000090e107291 */ /* 0x000fe2000f8e183f */
[----:B------:R-:W-:-:S08]  /*2890*/  SHF.L.U32 R20, R152, 0x1f, RZ ;  /* 0x0000001f98147819 */ /* 0x000fd000000006ff */
[----:B------:R0:W1:Y:S01]  /*28a0*/  SYNCS.PHASECHK.TRANS64.TRYWAIT P0, [UR16], R20 ;  /* 0x00000014ff0075a7 */ /* 0x0000620008000150 */
[----:B------:R-:W-:Y:S05]  /*28b0*/  @!P1 BRA `(.L_x_29) ;  /* 0x0000000000049947 */ /* 0x000fea0003800000 */
[----:B------:R-:W-:Y:S01]  /*28c0*/  BPT.TRAP 0x1 ;  /* 0x000000040000795c */ /* 0x000fe20000300000 */
.L_x_29:
[----:B-1----:R-:W-:Y:S05]  /*28d0*/  @P0 BRA `(.L_x_30) ;  /* 0x0000000000080947 */ /* 0x002fea0003800000 */
[----:B------:R-:W1:Y:S02]  /*28e0*/  SYNCS.PHASECHK.TRANS64.TRYWAIT P0, [UR16], R20 ;  /* 0x00000014ff0075a7 */ /* 0x000e640008000150 */
[----:B-1----:R-:W-:Y:S05]  /*28f0*/  @!P0 BRA `(.L_x_31) ;  /* 0x0000007c00f48947 */ /* 0x002fea0003800000 */
.L_x_30:
[----:B------:R-:W-:Y:S01]  /*2900*/  UIADD3 UR16, UR9, 0x380, URZ ;  /* 0x0000038009107890 */ /* 0x000fe2000fffe03f */
[----:B------:R-:W-:Y:S01]  /*2910*/  WARPGROUP.ARRIVE ;  /* 0x00000000000079c5 */ /* 0x000fe20000000000 */
[----:B------:R-:W-:Y:S02]  /*2920*/  UIADD3 UR17, UR9, 0x12b80, URZ ;  /* 0x00012b8009117890 */ /* 0x000fe4000fffe03f */
[----:B------:R-:W-:Y:S02]  /*2930*/  USHF.R.U32.HI UR16, URZ, 0x4, UR16 ;  /* 0x000000043f107899 */ /* 0x000fe40008011610 */
[----:B------:R-:W-:Y:S02]  /*2940*/  USHF.R.U32.HI UR17, URZ, 0x4, UR17 ;  /* 0x000000043f117899 */ /* 0x000fe40008011611 */
[----:B------:R-:W-:Y:S02]  /*2950*/  UISETP.NE.AND UP0, UPT, UR7, URZ, UPT ;  /* 0x0000003f0700728c */ /* 0x000fe4000bf05270 */
[----:B------:R-:W-:-:S02]  /*2960*/  ULOP3.LUT UR16, UR16, 0x3fff, URZ, 0xc0, !UPT ;  /* 0x00003fff10107892 */ /* 0x000fc4000f8ec03f */
[----:B------:R-:W-:Y:S02]  /*2970*/  ULOP3.LUT UR17, UR17, 0x3fff, URZ, 0xc0, !UPT ;  /* 0x00003fff11117892 */ /* 0x000fe4000f8ec03f */
[----:B------:R-:W-:Y:S02]  /*2980*/  USEL UR8, UR8, URZ, !UP0 ;  /* 0x0000003f08087287 */ /* 0x000fe4000c000000 */
[----:B------:R-:W-:Y:S02]  /*2990*/  ULOP3.LUT UR16, UR16, 0x10000, URZ, 0xfc, !UPT ;  /* 0x0001000010107892 */ /* 0x000fe4000f8efc3f */
[----:B------:R-:W-:Y:S02]  /*29a0*/  ULOP3.LUT UR17, UR17, 0x10000, URZ, 0xfc, !UPT ;  /* 0x0001000011117892 */ /* 0x000fe4000f8efc3f */
[----:B------:R-:W-:Y:S02]  /*29b0*/  UISETP.NE.U32.AND UP0, UPT, UR8, URZ, UPT ;  /* 0x0000003f0800728c */ /* 0x000fe4000bf05070 */
[----:B------:R-:W-:-:S02]  /*29c0*/  ULEA UR16, UR14, UR16, 0x7 ;  /* 0x000000100e107291 */ /* 0x000fc4000f8e383f */
[----:B------:R-:W-:Y:S01]  /*29d0*/  ULEA UR18, UR14, UR17, 0x8 ;  /* 0x000000110e127291 */ /* 0x000fe2000f8e403f */
[----:B------:R-:W-:Y:S02]  /*29e0*/  UMOV UR19, 0xc0000010 ;  /* 0xc000001000137882 */ /* 0x000fe40000000000 */
[----:B------:R-:W-:Y:S01]  /*29f0*/  UMOV UR17, 0xc0000010 ;  /* 0xc000001000117882 */ /* 0x000fe20000000000 */
[----:B------:R-:W-:-:S05]  /*2a00*/  UIADD3 UR6, UR6, 0x1, URZ ;  /* 0x0000000106067890 */ /* 0x000fca000fffe03f */
[----:B------:R-:W-:Y:S01]  /*2a10*/  QGMMA.64x128x32.F32.E5M2.E5M2 R24, gdesc[UR16], R24, UP0, gsb0 ;  /* 0x01e00000101879f3 */ /* 0x000fe2000b803818 */
[----:B------:R-:W-:-:S04]  /*2a20*/  UISETP.NE.AND UP0, UPT, UR6, UR24, UPT ;  /* 0x000000180600728c */ /* 0x000fc8000bf05270 */
[----:B------:R-:W-:-:S06]  /*2a30*/  USEL UR7, URZ, 0x1, UP0 ;  /* 0x000000013f077887 */ /* 0x000fcc0008000000 */
[----:B------:R-:W-:Y:S01]  /*2a40*/  ISETP.NE.AND P0, PT, RZ, UR7, PT ;  /* 0x00000007ff007c0c */ /* 0x000fe2000bf05270 */
[----:B------:R-:W-:-:S12]  /*2a50*/  WARPGROUP.DEPBAR.LE gsb0, 0x1 ;  /* 0x00008000000079c5 */ /* 0x000fd80000010100 */
[----:B------:R-:W-:Y:S05]  /*2a60*/  @!P0 BRA `(.L_x_32) ;  /* 0x0000000400088947 */ /* 0x000fea0003800000 */
[----:B------:R-:W-:Y:S02]  /*2a70*/  WARPGROUP.DEPBAR.LE gsb0, 0x0 ;  /* 0x00008000000079c5 */ /* 0x000fe40000010000 */
[----:B------:R-:W-:-:S01]  /*2a80*/  FADD R151, R24, R151 ;  /* 0x0000009718977221 */ /* 0x000fc20000000000 */
[----:B------:R-:W-:Y:S01]  /*2a90*/  FADD R146, R25, R146 ;  /* 0x0000009219927221 */ /* 0x000fe20000000000 */
        /* <DEDUP_REMOVED lines=62> */
[----:B------:R-:W-:-:S06]  /*2e80*/  UMOV UR6, URZ ;  /* 0x0000003f00067c82 */ /* 0x000fcc0008000000 */
.L_x_32:
[----:B------:R-:W-:Y:S05]  /*2e90*/  @!P1 BRA `(.L_x_33) ;  /* 0x0000000000049947 */ /* 0x000fea0003800000 */
[----:B------:R-:W-:Y:S01]  /*2ea0*/  BPT.TRAP 0x1 ;  /* 0x000000040000795c */ /* 0x000fe20000300000 */
.L_x_33:
[----:B------:R-:W-:-:S13]  /*2eb0*/  ISETP.NE.AND P0, PT, R13, RZ, PT ;  /* 0x000000ff0d00720c */ /* 0x000fda0003f05270 */
[----:B01----:R-:W-:-:S05]  /*2ec0*/  @P0 LEA R20, R19, UR9, 0x3 ;  /* 0x0000000913140c11 */ /* 0x003fca000f8e18ff */
[----:B------:R-:W-:-:S05]  /*2ed0*/  @P0 VIADD R21, R20, 0x128 ;  /* 0x0000012814150836 */ /* 0x000fca0000000000 */
[----:B------:R-:W-:-:S04]  /*2ee0*/  @P0 PRMT R21, R12, 0x654, R21 ;  /* 0x000006540c150816 */ /* 0x000fc80000000015 */
[----:B------:R0:W-:Y:S01]  /*2ef0*/  @P0 SYNCS.ARRIVE.TRANS64.RED.A1T0 RZ, [R21+URZ], RZ ;  /* 0x000000ff15ff09a7 */ /* 0x0001e2000810043f */
[----:B------:R-:W-:-:S13]  /*2f00*/  ISETP.GT.U32.AND P0, PT, R7, 0x1, PT ;  /* 0x000000010700780c */ /* 0x000fda0003f04070 */
[----:B0-----:R-:W-:Y:S05]  /*2f10*/  @P0 BRA `(.L_x_34) ;  /* 0x0000000000040947 */ /* 0x001fea0003800000 */
[----:B------:R-:W-:Y:S01]  /*2f20*/  BPT.TRAP 0x1 ;  /* 0x000000040000795c */ /* 0x000fe20000300000 */
.L_x_34:
[----:B------:R-:W-:Y:S01]  /*2f30*/  UIADD3 UR14, UR14, 0x1, URZ ;  /* 0x000000010e0e7890 */ /* 0x000fe2000fffe03f */
[C---:B------:R-:W-:Y:S01]  /*2f40*/  ISETP.GT.AND P1, PT, R18.reuse, 0x1, PT ;  /* 0x000000011200780c */ /* 0x040fe20003f24270 */
[----:B------:R-:W-:Y:S02]  /*2f50*/  VIADD R19, R19, 0x1 ;  /* 0x0000000113137836 */ /* 0x000fe40000000000 */
[----:B------:R-:W-:Y:S01]  /*2f60*/  UISETP.NE.AND UP0, UPT, UR14, 0x25, UPT ;  /* 0x000000250e00788c */ /* 0x000fe2000bf05270 */
[----:B------:R-:W-:Y:S02]  /*2f70*/  VIADD R18, R18, 0xffffffff ;  /* 0xffffffff12127836 */ /* 0x000fe40000000000 */
[C---:B------:R-:W-:Y:S01]  /*2f80*/  ISETP.NE.AND P0, PT, R19.reuse, 0x25, PT ;  /* 0x000000251300780c */ /* 0x040fe20003f05270 */
[----:B------:R-:W-:Y:S02]  /*2f90*/  USEL UR8, URZ, 0x1, UP0 ;  /* 0x000000013f087887 */ /* 0x000fe40008000000 */
[----:B------:R-:W-:Y:S01]  /*2fa0*/  USEL UR14, UR14, URZ, UP0 ;  /* 0x0000003f0e0e7287 */ /* 0x000fe20008000000 */
[----:B------:R-:W-:-:S03]  /*2fb0*/  SEL R19, R19, RZ, P0 ;  /* 0x000000ff13137207 */ /* 0x000fc60000000000 */
[----:B------:R-:W-:Y:S01]  /*2fc0*/  LOP3.LUT R152, R152, UR8, RZ, 0x3c, !PT ;  /* 0x0000000898987c12 */ /* 0x000fe2000f8e3cff */
[----:B------:R-:W-:Y:S01]  /*2fd0*/  UMOV UR8, 0x1 ;  /* 0x0000000100087882 */ /* 0x000fe20000000000 */
[----:B------:R-:W-:Y:S06]  /*2fe0*/  @P1 BRA `(.L_x_35) ;  /* 0xfffffff800181947 */ /* 0x000fec000383ffff */
.L_x_27:
[----:B------:R-:W-:Y:S01]  /*2ff0*/  UISETP.NE.AND UP0, UPT, UR6, URZ, UPT ;  /* 0x0000003f0600728c */ /* 0x000fe2000bf05270 */
[----:B01----:R-:W0:Y:S01]  /*3000*/  LDC R18, c[0x0][0x28c] ;  /* 0x0000a300ff127b82 */ /* 0x003e220000000800 */
[----:B------:R-:W-:Y:S02]  /*3010*/  IMAD.U32 R19, RZ, RZ, UR23 ;  /* 0x00000017ff137e24 */ /* 0x000fe4000f8e00ff */
[----:B------:R-:W-:-:S06]  /*3020*/  USEL UR6, URZ, 0x1, !UP0 ;  /* 0x000000013f067887 */ /* 0x000fcc000c000000 */
[----:B------:R-:W-:-:S13]  /*3030*/  ISETP.NE.AND P0, PT, RZ, UR6, PT ;  /* 0x00000006ff007c0c */ /* 0x000fda000bf05270 */
[----:B------:R-:W-:Y:S05]  /*3040*/  @!P0 BRA `(.L_x_36) ;  /* 0x0000000400048947 */ /* 0x000fea0003800000 */
[----:B------:R-:W-:Y:S02]  /*3050*/  WARPGROUP.DEPBAR.LE gsb0, 0x0 ;  /* 0x00008000000079c5 */ /* 0x000fe40000010000 */
[----:B------:R-:W-:Y:S01]  /*3060*/  FADD R151, R24, R151 ;  /* 0x0000009718977221 */ /* 0x000fe20000000000 */
        /* <DEDUP_REMOVED lines=62> */
[----:B------:R-:W-:-:S07]  /*3450*/  FADD R88, R88, R87 ;  /* 0x0000005758587221 */ /* 0x000fce0000000000 */
.L_x_36:
[----:B0-----:R-:W-:Y:S01]  /*3460*/  ISETP.GE.AND P0, PT, R18, 0x1, PT ;  /* 0x000000011200780c */ /* 0x001fe20003f06270 */
[----:B------:R0:W-:Y:S01]  /*3470*/  SYNCS.ARRIVE.TRANS64.A1T0 RZ, [R19+UR22], RZ ;  /* 0x000000ff13ff79a7 */ /* 0x0001e20008100016 */
[----:B------:R-:W-:-:S11]  /*3480*/  WARPGROUP.DEPBAR.LE gsb0, 0x0 ;  /* 0x00008000000079c5 */ /* 0x000fd60000010000 */
[----:B------:R-:W-:Y:S05]  /*3490*/  @!P0 BRA `(.L_x_37) ;  /* 0x0000000000548947 */ /* 0x000fea0003800000 */
[----:B------:R-:W-:-:S13]  /*34a0*/  ISETP.NE.AND P0, PT, R148, 0x3, PT ;  /* 0x000000039400780c */ /* 0x000fda0003f05270 */
[----:B------:R-:W-:Y:S05]  /*34b0*/  @!P0 BRA `(.L_x_38) ;  /* 0x0000000000048947 */ /* 0x000fea0003800000 */
[----:B------:R-:W-:Y:S01]  /*34c0*/  BPT.TRAP 0x1 ;  /* 0x000000040000795c */ /* 0x000fe20000300000 */
.L_x_38:
[----:B------:R-:W-:Y:S01]  /*34d0*/  ISETP.NE.AND P0, PT, R13, RZ, PT ;  /* 0x000000ff0d00720c */ /* 0x000fe20003f05270 */
[----:B------:R-:W-:Y:S01]  /*34e0*/  BSSY B0, `(.L_x_39) ;  /* 0x000000e000007945 */ /* 0x000fe20003800000 */
[----:B------:R-:W-:-:S11]  /*34f0*/  ISETP.GT.U32.AND P1, PT, R7, 0x1, PT ;  /* 0x000000010700780c */ /* 0x000fd60003f24070 */
[----:B------:R-:W-:Y:S05]  /*3500*/  @!P0 BRA `(.L_x_40) ;  /* 0x00000000002c8947 */ /* 0x000fea0003800000 */
[----:B------:R-:W-:-:S04]  /*3510*/  UIADD3 UR8, UR10, UR5, URZ ;  /* 0x000000050a087290 */ /* 0x000fc8000fffe03f */
[----:B------:R-:W-:-:S04]  /*3520*/  UIMAD.WIDE.U32 UR6, UR8, -0x45306eb3, URZ ;  /* 0xbacf914d080678a5 */ /* 0x000fc8000f8e003f */
[----:B------:R-:W-:-:S04]  /*3530*/  UIADD3 UR6, UR8, -UR7, URZ ;  /* 0x8000000708067290 */ /* 0x000fc8000fffe03f */
[----:B------:R-:W-:-:S04]  /*3540*/  ULEA.HI UR6, UR6, UR7, URZ, 0x1f ;  /* 0x0000000706067291 */ /* 0x000fc8000f8ff83f */
[----:B------:R-:W-:-:S04]  /*3550*/  USHF.R.U32.HI UR6, URZ, 0x5, UR6 ;  /* 0x000000053f067899 */ /* 0x000fc80008011606 */
[----:B------:R-:W-:-:S04]  /*3560*/  UIMAD UR6, UR6, -0x25, UR8 ;  /* 0xffffffdb060678a4 */ /* 0x000fc8000f8e0208 */
[----:B------:R-:W-:-:S04]  /*3570*/  ULEA UR6, UR6, UR9, 0x3 ;  /* 0x0000000906067291 */ /* 0x000fc8000f8e183f */
[----:B------:R-:W-:-:S06]  /*3580*/  UIADD3 UR6, UR6, 0x128, URZ ;  /* 0x0000012806067890 */ /* 0x000fcc000fffe03f */
[----:B0-----:R-:W-:-:S05]  /*3590*/  IMAD.U32 R19, RZ, RZ, UR6 ;  /* 0x00000006ff137e24 */ /* 0x001fca000f8e00ff */
[----:B------:R-:W-:-:S04]  /*35a0*/  PRMT R18, R12, 0x654, R19 ;  /* 0x000006540c127816 */ /* 0x000fc80000000013 */
[----:B------:R1:W-:Y:S03]  /*35b0*/  SYNCS.ARRIVE.TRANS64.RED.A1T0 RZ, [R18+URZ], RZ ;  /* 0x000000ff12ff79a7 */ /* 0x0003e6000810043f */
.L_x_40:
[----:B------:R-:W-:Y:S05]  /*35c0*/  BSYNC B0 ;  /* 0x0000000000007941 */ /* 0x000fea0003800000 */
.L_x_39:
[----:B------:R-:W-:Y:S05]  /*35d0*/  @P1 BRA `(.L_x_37) ;  /* 0x0000000000041947 */ /* 0x000fea0003800000 */
[----:B------:R-:W-:Y:S01]  /*35e0*/  BPT.TRAP 0x1 ;  /* 0x000000040000795c */ /* 0x000fe20000300000 */
.L_x_37:
[----:B-1----:R-:W-:Y:S01]  /*35f0*/  SHF.L.U32 R18, R150, 0x1f, RZ ;  /* 0x0000001f96127819 */ /* 0x002fe200000006ff */
[----:B------:R-:W-:Y:S01]  /*3600*/  UIADD3 UR8, UR15, UR5, URZ ;  /* 0x000000050f087290 */ /* 0x000fe2000fffe03f */
[----:B------:R-:W1:Y:S01]  /*3610*/  LDC R29, c[0x0][0x288] ;  /* 0x0000a200ff1d7b82 */ /* 0x000e620000000800 */
[----:B------:R-:W-:Y:S01]  /*3620*/  UISETP.GE.U32.AND UP1, UPT, UR15, 0x25, UPT ;  /* 0x000000250f00788c */ /* 0x000fe2000bf26070 */
[----:B------:R-:W-:Y:S01]  /*3630*/  IMAD.SHL.U32 R26, R16, 0x2, RZ ;  /* 0x00000002101a7824 */ /* 0x000fe200078e00ff */
[----:B------:R-:W-:Y:S02]  /*3640*/  UISETP.GT.U32.AND UP0, UPT, UR8, 0x24, UPT ;  /* 0x000000240800788c */ /* 0x000fe4000bf04070 */
[----:B------:R-:W-:Y:S02]  /*3650*/  UIMAD.WIDE.U32 UR6, UR8, -0x45306eb3, URZ ;  /* 0xbacf914d080678a5 */ /* 0x000fe4000f8e003f */
[----:B------:R-:W-:Y:S01]  /*3660*/  UISETP.LT.U32.AND UP0, UPT, UR15, 0x25, UP0 ;  /* 0x000000250f00788c */ /* 0x000fe20008701070 */
[----:B------:R-:W4:Y:S01]  /*3670*/  SYNCS.PHASECHK.TRANS64.TRYWAIT P0, [UR11+0x8], R18 ;  /* 0x00000812ff0075a7 */ /* 0x000f22000800014b */
[----:B------:R-:W-:Y:S01]  /*3680*/  UIADD3 UR5, UR8, -UR7, URZ ;  /* 0x8000000708057290 */ /* 0x000fe2000fffe03f */
[----:B------:R-:W-:Y:S01]  /*3690*/  SHF.R.S32.HI R27, RZ, 0x1f, R26 ;  /* 0x0000001fff1b7819 */ /* 0x000fe2000001141a */
[----:B------:R-:W-:-:S02]  /*36a0*/  USEL UR6, URZ, 0x1, !UP0 ;  /* 0x000000013f067887 */ /* 0x000fc4000c000000 */
[----:B------:R-:W-:Y:S02]  /*36b0*/  ULEA.HI UR5, UR5, UR7, URZ, 0x1f ;  /* 0x0000000705057291 */ /* 0x000fe4000f8ff83f */
[----:B------:R-:W-:Y:S02]  /*36c0*/  ULOP3.LUT UR4, UR4, UR6, URZ, 0x3c, !UPT ;  /* 0x0000000604047292 */ /* 0x000fe4000f8e3c3f */
[----:B------:R-:W-:-:S04]  /*36d0*/  USHF.R.U32.HI UR5, URZ, 0x5, UR5 ;  /* 0x000000053f057899 */ /* 0x000fc80008011605 */
[----:B------:R-:W-:Y:S02]  /*36e0*/  @UP1 ULOP3.LUT UR4, UR4, 0x1, UR5, 0x78, !UPT ;  /* 0x0000000104041892 */ /* 0x000fe4000f8e7805 */
[----:B------:R-:W-:Y:S01]  /*36f0*/  UIMAD UR5, UR5, -0x25, UR8 ;  /* 0xffffffdb050578a4 */ /* 0x000fe2000f8e0208 */
[----:B-1--4-:R-:W-:Y:S11]  /*3700*/  @!P0 BRA `(.L_x_41) ;  /* 0x0000007000888947 */ /* 0x012ff60003800000 */
.L_x_232:
[----:B------:R-:W-:Y:S01]  /*3710*/  IMAD.SHL.U32 R28, R6, 0x40, RZ ;  /* 0x00000040061c7824 */ /* 0x000fe200078e00ff */
[----:B------:R-:W-:Y:S01]  /*3720*/  ULDC UR8, c[0x0][0x284] ;  /* 0x0000a10000087ab9 */ /* 0x000fe20000000800 */
[----:B------:R-:W-:Y:S01]  /*3730*/  IMAD.SHL.U32 R33, R5, 0x80, RZ ;  /* 0x0000008005217824 */ /* 0x000fe200078e00ff */
[----:B------:R-:W-:Y:S01]  /*3740*/  SHF.R.S32.HI R34, RZ, 0x1f, R4 ;  /* 0x0000001fff227819 */ /* 0x000fe20000011404 */
[----:B------:R-:W-:Y:S01]  /*3750*/  ULDC.64 UR6, c[0x0][0x5d0] ;  /* 0x0001740000067ab9 */ /* 0x000fe20000000a00 */
[----:B------:R-:W-:Y:S01]  /*3760*/  ISETP.GE.AND P0, PT, R28, UR8, PT ;  /* 0x000000081c007c0c */ /* 0x000fe2000bf06270 */
[----:B0-----:R-:W-:Y:S01]  /*3770*/  IMAD.WIDE.U32 R18, R4, UR6, R26 ;  /* 0x0000000604127c25 */ /* 0x001fe2000f8e001a */
[----:B------:R-:W-:Y:S02]  /*3780*/  SHF.R.S32.HI R32, RZ, 0x1f, R33 ;  /* 0x0000001fff207819 */ /* 0x000fe40000011421 */
[C---:B------:R-:W-:Y:S01]  /*3790*/  ISETP.GE.OR P0, PT, R33.reuse, R29, P0 ;  /* 0x0000001d2100720c */ /* 0x040fe20000706670 */
[----:B------:R-:W-:Y:S01]  /*37a0*/  IMAD R5, R34, UR6, RZ ;  /* 0x0000000622057c24 */ /* 0x000fe2000f8e02ff */
[----:B------:R-:W-:-:S03]  /*37b0*/  IADD3 R18, P1, R33, R18, RZ ;  /* 0x0000001221127210 */ /* 0x000fc60007f3e0ff */
[----:B------:R-:W-:-:S05]  /*37c0*/  IMAD R5, R4, UR7, R5 ;  /* 0x0000000704057c24 */ /* 0x000fca000f8e0205 */
[----:B------:R-:W-:-:S03]  /*37d0*/  IADD3.X R19, R32, R19, R5, P1, !PT ;  /* 0x0000001320137210 */ /* 0x000fc60000ffe405 */
[----:B------:R-:W-:Y:S05]  /*37e0*/  @P0 BRA `(.L_x_42) ;  /* 0x0000004400b80947 */ /* 0x000fea0003800000 */
[----:B------:R-:W0:Y:S01]  /*37f0*/  LDC.64 R30, c[0x0][0x5c8] ;  /* 0x00017200ff1e7b82 */ /* 0x000e220000000a00 */
[----:B------:R-:W-:Y:S01]  /*3800*/  IMAD.WIDE R24, R6, 0x40, R10 ;  /* 0x0000004006187825 */ /* 0x000fe200078e020a */
[----:B------:R-:W-:Y:S01]  /*3810*/  ULDC.64 UR6, c[0x0][0x5c0] ;  /* 0x0001700000067ab9 */ /* 0x000fe20000000a00 */
[----:B------:R-:W-:Y:S02]  /*3820*/  BSSY B0, `(.L_x_42) ;  /* 0x000046a000007945 */ /* 0x000fe40003800000 */
[----:B------:R-:W-:-:S04]  /*3830*/  IMAD R6, R16, -0x2, R29 ;  /* 0xfffffffe10067824 */ /* 0x000fc800078e021d */
[----:B------:R-:W-:Y:S02]  /*3840*/  IMAD.IADD R6, R6, 0x1, -R33 ;  /* 0x0000000106067824 */ /* 0x000fe400078e0a21 */
[-C--:B0-----:R-:W-:Y:S02]  /*3850*/  IMAD R5, R25, R30.reuse, RZ ;  /* 0x0000001e19057224 */ /* 0x081fe400078e02ff */
[----:B------:R-:W-:-:S04]  /*3860*/  IMAD.WIDE.U32 R18, R24, R30, R18 ;  /* 0x0000001e18127225 */ /* 0x000fc800078e0012 */
[----:B------:R-:W-:Y:S01]  /*3870*/  IMAD R21, R24, R31, R5 ;  /* 0x0000001f18157224 */ /* 0x000fe200078e0205 */
[----:B------:R-:W-:Y:S02]  /*3880*/  LEA R5, P0, R30, R18, 0x3 ;  /* 0x000000121e057211 */ /* 0x000fe400078018ff */
[----:B------:R-:W-:Y:S01]  /*3890*/  IADD3 R20, P1, R18, UR6, RZ ;  /* 0x0000000612147c10 */ /* 0x000fe2000ff3e0ff */
[----:B------:R-:W-:Y:S01]  /*38a0*/  IMAD.IADD R21, R19, 0x1, R21 ;  /* 0x0000000113157824 */ /* 0x000fe200078e0215 */
[----:B------:R-:W-:-:S04]  /*38b0*/  IADD3 R18, P3, R5, UR6, RZ ;  /* 0x0000000605127c10 */ /* 0x000fc8000ff7e0ff */
[----:B------:R-:W-:Y:S01]  /*38c0*/  LEA.HI.X R5, R30, R21, R31, 0x3, P0 ;  /* 0x000000151e057211 */ /* 0x000fe200000f1c1f */
[----:B------:R-:W-:Y:S01]  /*38d0*/  IMAD.IADD R30, R17, 0x1, -R28 ;  /* 0x00000001111e7824 */ /* 0x000fe200078e0a1c */
[----:B---3-5:R-:W-:Y:S02]  /*38e0*/  FSETP.NEU.AND P0, PT, R15, RZ, PT ;  /* 0x000000ff0f00720b */ /* 0x028fe40003f0d000 */
[----:B------:R-:W-:Y:S02]  /*38f0*/  IADD3.X R21, R21, UR7, RZ, P1, !PT ;  /* 0x0000000715157c10 */ /* 0x000fe40008ffe4ff */
[----:B------:R-:W-:-:S09]  /*3900*/  IADD3.X R19, R5, UR7, RZ, P3, !PT ;  /* 0x0000000705137c10 */ /* 0x000fd20009ffe4ff */
[----:B------:R-:W-:Y:S05]  /*3910*/  @!P0 BRA `(.L_x_43) ;  /* 0x0000003400608947 */ /* 0x000fea0003800000 */
[----:B------:R-:W-:Y:S01]  /*3920*/  ULDC.64 UR6, c[0x0][0x5b8] ;  /* 0x00016e0000067ab9 */ /* 0x000fe20000000a00 */
[----:B------:R-:W-:Y:S01]  /*3930*/  ULDC.64 UR16, c[0x0][0x5a8] ;  /* 0x00016a0000107ab9 */ /* 0x000fe20000000a00 */
[----:B------:R-:W-:Y:S01]  /*3940*/  IMAD.WIDE.U32 R26, R4, UR6, R26 ;  /* 0x00000006041a7c25 */ /* 0x000fe2000f8e001a */
[----:B------:R-:W-:Y:S01]  /*3950*/  BSSY B1, `(.L_x_44) ;  /* 0x0000010000017945 */ /* 0x000fe20003800000 */
[----:B------:R-:W-:Y:S02]  /*3960*/  PRMT R28, RZ, 0x7610, R28 ;  /* 0x00007610ff1c7816 */ /* 0x000fe4000000001c */
[----:B------:R-:W-:Y:S01]  /*3970*/  IMAD R5, R34, UR6, RZ ;  /* 0x0000000622057c24 */ /* 0x000fe2000f8e02ff */
[----:B------:R-:W-:-:S03]  /*3980*/  IADD3 R26, P0, R33, R26, RZ ;  /* 0x0000001a211a7210 */ /* 0x000fc60007f1e0ff */
[----:B------:R-:W-:Y:S01]  /*3990*/  IMAD R5, R4, UR7, R5 ;  /* 0x0000000704057c24 */ /* 0x000fe2000f8e0205 */
[----:B------:R-:W-:Y:S02]  /*39a0*/  ULDC.64 UR6, c[0x0][0x5b0] ;  /* 0x00016c0000067ab9 */ /* 0x000fe40000000a00 */
[----:B------:R-:W-:Y:S02]  /*39b0*/  IMAD R29, R25, UR6, RZ ;  /* 0x00000006191d7c24 */ /* 0x000fe4000f8e02ff */
[----:B------:R-:W-:Y:S02]  /*39c0*/  IADD3.X R27, R32, R27, R5, P0, !PT ;  /* 0x0000001b201b7210 */ /* 0x000fe400007fe405 */
[----:B------:R-:W-:Y:S01]  /*39d0*/  ISETP.GE.AND P0, PT, R30, 0x1, PT ;  /* 0x000000011e00780c */ /* 0x000fe20003f06270 */
[C---:B------:R-:W-:Y:S02]  /*39e0*/  IMAD R29, R24.reuse, UR7, R29 ;  /* 0x00000007181d7c24 */ /* 0x040fe4000f8e021d */
[----:B------:R-:W-:Y:S01]  /*39f0*/  IMAD.WIDE.U32 R4, R24, UR6, R26 ;  /* 0x0000000618047c25 */ /* 0x000fe2000f8e001a */
[----:B------:R-:W-:-:S02]  /*3a00*/  ISETP.LT.OR P4, PT, R6, 0x1, !P0 ;  /* 0x000000010600780c */ /* 0x000fc40004781670 */
[----:B------:R-:W-:-:S04]  /*3a10*/  IADD3 R4, P1, R4, UR16, RZ ;  /* 0x0000001004047c10 */ /* 0x000fc8000ff3e0ff */
[----:B------:R-:W-:-:S07]  /*3a20*/  IADD3.X R5, R5, UR17, R29, P1, !PT ;  /* 0x0000001105057c10 */ /* 0x000fce0008ffe41d */
[----:B------:R-:W-:Y:S05]  /*3a30*/  @P4 BRA `(.L_x_45) ;  /* 0x0000000000044947 */ /* 0x000fea0003800000 */
[----:B------:R0:W5:Y:S02]  /*3a40*/  LDG.E.U8 R28, desc[UR20][R4.64] ;  /* 0x00000014041c7981 */ /* 0x000164000c1e1100 */
.L_x_45:
[----:B------:R-:W-:Y:S05]  /*3a50*/  BSYNC B1 ;  /* 0x0000000000017941 */ /* 0x000fea0003800000 */
.L_x_44:
[----:B-----5:R-:W-:Y:S01]  /*3a60*/  LOP3.LUT R28, R28, 0xff, RZ, 0xc0, !PT ;  /* 0x000000ff1c1c7812 */ /* 0x020fe200078ec0ff */
[----:B------:R-:W-:Y:S01]  /*3a70*/  BSSY B1, `(.L_x_46) ;  /* 0x000000b000017945 */ /* 0x000fe20003800000 */
[----:B------:R-:W-:Y:S02]  /*3a80*/  ISETP.LT.OR P3, PT, R6, 0x2, !P0 ;  /* 0x000000020600780c */ /* 0x000fe40004761670 */
[----:B------:R-:W-:-:S05]  /*3a90*/  F2FP.F16.E5M2.UNPACK_B R28, R28 ;  /* 0x0000001cff1c723e */ /* 0x000fca00020004ff */
[----:B------:R-:W-:-:S05]  /*3aa0*/  HADD2.F32 R28, -RZ, R28.H0_H0 ;  /* 0x2000001cff1c7230 */ /* 0x000fca0000004100 */
[----:B------:R-:W-:-:S04]  /*3ab0*/  FMUL R28, R28, R15 ;  /* 0x0000000f1c1c7220 */ /* 0x000fc80000400000 */
[----:B--2---:R-:W-:-:S05]  /*3ac0*/  FFMA R28, R151, R14, R28 ;  /* 0x0000000e971c7223 */ /* 0x004fca000000001c */
[----:B------:R-:W-:Y:S02]  /*3ad0*/  F2FP.SATFINITE.E5M2.F32.PACK_AB_MERGE_C R29, RZ, R28, RZ ;  /* 0x0000001cff1d723e */ /* 0x000fe400048060ff */
[----:B------:R-:W-:-:S03]  /*3ae0*/  PRMT R28, RZ, 0x7610, R28 ;  /* 0x00007610ff1c7816 */ /* 0x000fc6000000001c */
[----:B------:R1:W-:Y:S01]  /*3af0*/  @!P4 STG.E.U8 desc[UR20][R20.64], R29 ;  /* 0x0000001d1400c986 */ /* 0x0003e2000c101114 */
[----:B------:R-:W-:Y:S05]  /*3b00*/  @P3 BRA `(.L_x_47) ;  /* 0x0000000000043947 */ /* 0x000fea0003800000 */
[----:B------:R2:W5:Y:S02]  /*3b10*/  LDG.E.U8 R28, desc[UR20][R4.64+0x1] ;  /* 0x00000114041c7981 */ /* 0x000564000c1e1100 */
.L_x_47:
[----:B------:R-:W-:Y:S05]  /*3b20*/  BSYNC B1 ;  /* 0x0000000000017941 */ /* 0x000fea0003800000 */
.L_x_46:
[----:B-----5:R-:W-:Y:S01]  /*3b30*/  LOP3.LUT R28, R28, 0xff, RZ, 0xc0, !PT ;  /* 0x000000ff1c1c7812 */ /* 0x020fe200078ec0ff */
[----:B------:R-:W-:Y:S01]  /*3b40*/  BSSY B1, `(.L_x_48) ;  /* 0x0000013000017945 */ /* 0x000fe20003800000 */
[----:B-1----:R-:W-:Y:S02]  /*3b50*/  IADD3 R29, P1, R24, 0x8, RZ ;  /* 0x00000008181d7810 */ /* 0x002fe40007f3e0ff */
[----:B------:R-:W-:-:S03]  /*3b60*/  F2FP.F16.E5M2.UNPACK_B R28, R28 ;  /* 0x0000001cff1c723e */ /* 0x000fc600020004ff */
[----:B------:R-:W-:Y:S01]  /*3b70*/  IMAD.X R24, RZ, RZ, R25, P1 ;  /* 0x000000ffff187224 */ /* 0x000fe200008e0619 */
[----:B------:R-:W-:Y:S01]  /*3b80*/  ISETP.GE.AND P1, PT, R30, 0x9, PT ;  /* 0x000000091e00780c */ /* 0x000fe20003f26270 */
[----:B------:R-:W-:Y:S02]  /*3b90*/  HADD2.F32 R28, -RZ, R28.H0_H0 ;  /* 0x2000001cff1c7230 */ /* 0x000fe40000004100 */
[----:B------:R-:W-:Y:S01]  /*3ba0*/  IMAD R24, R24, UR6, RZ ;  /* 0x0000000618187c24 */ /* 0x000fe2000f8e02ff */
[----:B------:R-:W-:Y:S01]  /*3bb0*/  ISETP.LT.OR P5, PT, R6, 0x1, !P1 ;  /* 0x000000010600780c */ /* 0x000fe20004fa1670 */
[----:B------:R-:W-:-:S04]  /*3bc0*/  IMAD.WIDE.U32 R26, R29, UR6, R26 ;  /* 0x000000061d1a7c25 */ /* 0x000fc8000f8e001a */
[----:B------:R-:W-:Y:S01]  /*3bd0*/  FMUL R25, R28, R15 ;  /* 0x0000000f1c197220 */ /* 0x000fe20000400000 */
[----:B------:R-:W-:-:S03]  /*3be0*/  IMAD R29, R29, UR7, R24 ;  /* 0x000000071d1d7c24 */ /* 0x000fc6000f8e0218 */
[----:B------:R-:W-:Y:S01]  /*3bf0*/  FFMA R25, R146, R14, R25 ;  /* 0x0000000e92197223 */ /* 0x000fe20000000019 */
[----:B------:R-:W-:Y:S02]  /*3c00*/  IADD3 R24, P4, R26, UR16, RZ ;  /* 0x000000101a187c10 */ /* 0x000fe4000ff9e0ff */
[----:B------:R-:W-:Y:S02]  /*3c10*/  PRMT R26, RZ, 0x7610, R26 ;  /* 0x00007610ff1a7816 */ /* 0x000fe4000000001a */
[----:B------:R-:W-:Y:S02]  /*3c20*/  F2FP.SATFINITE.E5M2.F32.PACK_AB_MERGE_C R31, RZ, R25, RZ ;  /* 0x00000019ff1f723e */ /* 0x000fe400048060ff */
[----:B------:R-:W-:-:S03]  /*3c30*/  IADD3.X R25, R27, UR17, R29, P4, !PT ;  /* 0x000000111b197c10 */ /* 0x000fc6000a7fe41d */
[----:B------:R1:W-:Y:S01]  /*3c40*/  @!P3 STG.E.U8 desc[UR20][R20.64+0x1], R31 ;  /* 0x0000011f1400b986 */ /* 0x0003e2000c101114 */
[----:B------:R-:W-:Y:S05]  /*3c50*/  @P5 BRA `(.L_x_49) ;  /* 0x0000000000045947 */ /* 0x000fea0003800000 */
[----:B------:R3:W5:Y:S02]  /*3c60*/  LDG.E.U8 R26, desc[UR20][R24.64] ;  /* 0x00000014181a7981 */ /* 0x000764000c1e1100 */
.L_x_49:
[----:B------:R-:W-:Y:S05]  /*3c70*/  BSYNC B1 ;  /* 0x0000000000017941 */ /* 0x000fea0003800000 */
.L_x_48:
[----:B-----5:R-:W-:Y:S01]  /*3c80*/  LOP3.LUT R26, R26, 0xff, RZ, 0xc0, !PT ;  /* 0x000000ff1a1a7812 */ /* 0x020fe200078ec0ff */
[----:B------:R-:W-:Y:S01]  /*3c90*/  BSSY B1, `(.L_x_50) ;  /* 0x000000b000017945 */ /* 0x000fe20003800000 */
[----:B------:R-:W-:Y:S02]  /*3ca0*/  ISETP.LT.OR P3, PT, R6, 0x2, !P1 ;  /* 0x000000020600780c */ /* 0x000fe40004f61670 */
[----:B------:R-:W-:-:S05]  /*3cb0*/  F2FP.F16.E5M2.UNPACK_B R26, R26 ;  /* 0x0000001aff1a723e */ /* 0x000fca00020004ff */
[----:B------:R-:W-:-:S05]  /*3cc0*/  HADD2.F32 R26, -RZ, R26.H0_H0 ;  /* 0x2000001aff1a7230 */ /* 0x000fca0000004100 */
[----:B------:R-:W-:-:S04]  /*3cd0*/  FMUL R26, R26, R15 ;  /* 0x0000000f1a1a7220 */ /* 0x000fc80000400000 */
[----:B------:R-:W-:-:S05]  /*3ce0*/  FFMA R26, R149, R14, R26 ;  /* 0x0000000e951a7223 */ /* 0x000fca000000001a */
[----:B------:R-:W-:Y:S02]  /*3cf0*/  F2FP.SATFINITE.E5M2.F32.PACK_AB_MERGE_C R27, RZ, R26, RZ ;  /* 0x0000001aff1b723e */ /* 0x000fe400048060ff */
[----:B------:R-:W-:-:S03]  /*3d00*/  PRMT R26, RZ, 0x7610, R26 ;  /* 0x00007610ff1a7816 */ /* 0x000fc6000000001a */
[----:B------:R4:W-:Y:S01]  /*3d10*/  @!P5 STG.E.U8 desc[UR20][R18.64], R27 ;  /* 0x0000001b1200d986 */ /* 0x0009e2000c101114 */
[----:B------:R-:W-:Y:S05]  /*3d20*/  @P3 BRA `(.L_x_51) ;  /* 0x0000000000043947 */ /* 0x000fea0003800000 */
[----:B------:R0:W5:Y:S02]  /*3d30*/  LDG.E.U8 R26, desc[UR20][R24.64+0x1] ;  /* 0x00000114181a7981 */ /* 0x000164000c1e1100 */
.L_x_51:
[----:B------:R-:W-:Y:S05]  /*3d40*/  BSYNC B1 ;  /* 0x0000000000017941 */ /* 0x000fea0003800000 */
.L_x_50:
[----:B-----5:R-:W-:Y:S01]  /*3d50*/  LOP3.LUT R26, R26, 0xff, RZ, 0xc0, !PT ;  /* 0x000000ff1a1a7812 */ /* 0x020fe200078ec0ff */
[----:B------:R-:W-:Y:S01]  /*3d60*/  BSSY B1, `(.L_x_52) ;  /* 0x000000b000017945 */ /* 0x000fe20003800000 */
[----:B------:R-:W-:Y:S02]  /*3d70*/  ISETP.LT.OR P4, PT, R6, 0x9, !P0 ;  /* 0x000000090600780c */ /* 0x000fe40004781670 */
[----:B------:R-:W-:-:S05]  /*3d80*/  F2FP.F16.E5M2.UNPACK_B R26, R26 ;  /* 0x0000001aff1a723e */ /* 0x000fca00020004ff */
[----:B------:R-:W-:-:S05]  /*3d90*/  HADD2.F32 R26, -RZ, R26.H0_H0 ;  /* 0x2000001aff1a7230 */ /* 0x000fca0000004100 */
[----:B----4-:R-:W-:Y:S01]  /*3da0*/  FMUL R27, R26, R15 ;  /* 0x0000000f1a1b7220 */ /* 0x010fe20000400000 */
[----:B------:R-:W-:-:S03]  /*3db0*/  PRMT R26, RZ, 0x7610, R26 ;  /* 0x00007610ff1a7816 */ /* 0x000fc6000000001a */
[----:B------:R-:W-:-:S05]  /*3dc0*/  FFMA R27, R144, R14, R27 ;  /* 0x0000000e901b7223 */ /* 0x000fca000000001b */
[----:B------:R-:W-:-:S05]  /*3dd0*/  F2FP.SATFINITE.E5M2.F32.PACK_AB_MERGE_C R27, RZ, R27, RZ ;  /* 0x0000001bff1b723e */ /* 0x000fca00048060ff */
[----:B------:R4:W-:Y:S01]  /*3de0*/  @!P3 STG.E.U8 desc[UR20][R18.64+0x1], R27 ;  /* 0x0000011b1200b986 */ /* 0x0009e2000c101114 */
[----:B------:R-:W-:Y:S05]  /*3df0*/  @P4 BRA `(.L_x_53) ;  /* 0x0000000000044947 */ /* 0x000fea0003800000 */
[----:B------:R0:W5:Y:S02]  /*3e00*/  LDG.E.U8 R26, desc[UR20][R4.64+0x8] ;  /* 0x00000814041a7981 */ /* 0x000164000c1e1100 */
.L_x_53:
[----:B------:R-:W-:Y:S05]  /*3e10*/  BSYNC B1 ;  /* 0x0000000000017941 */ /* 0x000fea0003800000 */
.L_x_52:
[----:B-----5:R-:W-:Y:S01]  /*3e20*/  LOP3.LUT R26, R26, 0xff, RZ, 0xc0, !PT ;  /* 0x000000ff1a1a7812 */ /* 0x020fe200078ec0ff */
[----:B------:R-:W-:Y:S01]  /*3e30*/  BSSY B1, `(.L_x_54) ;  /* 0x000000b000017945 */ /* 0x000fe20003800000 */
[----:B------:R-:W-:Y:S02]  /*3e40*/  ISETP.LT.OR P3, PT, R6, 0xa, !P0 ;  /* 0x0000000a0600780c */ /* 0x000fe40004761670 */
[----:B------:R-:W-:-:S05]  /*3e50*/  F2FP.F16.E5M2.UNPACK_B R26, R26 ;  /* 0x0000001aff1a723e */ /* 0x000fca00020004ff */
[----:B------:R-:W-:-:S05]  /*3e60*/  HADD2.F32 R26, -RZ, R26.H0_H0 ;  /* 0x2000001aff1a7230 */ /* 0x000fca0000004100 */
[----:B------:R-:W-:-:S04]  /*3e70*/  FMUL R26, R26, R15 ;  /* 0x0000000f1a1a7220 */ /* 0x000fc80000400000 */
[----:B------:R-:W-:-:S05]  /*3e80*/  FFMA R26, R147, R14, R26 ;  /* 0x0000000e931a7223 */ /* 0x000fca000000001a */
[----:B----4-:R-:W-:Y:S02]  /*3e90*/  F2FP.SATFINITE.E5M2.F32.PACK_AB_MERGE_C R27, RZ, R26, RZ ;  /* 0x0000001aff1b723e */ /* 0x010fe400048060ff */
[----:B------:R-:W-:-:S03]  /*3ea0*/  PRMT R26, RZ, 0x7610, R26 ;  /* 0x00007610ff1a7816 */ /* 0x000fc6000000001a */
[----:B------:R4:W-:Y:S01]  /*3eb0*/  @!P4 STG.E.U8 desc[UR20][R20.64+0x8], R27 ;  /* 0x0000081b1400c986 */ /* 0x0009e2000c101114 */
[----:B------:R-:W-:Y:S05]  /*3ec0*/  @P3 BRA `(.L_x_55) ;  /* 0x0000000000043947 */ /* 0x000fea0003800000 */
[----:B------:R0:W5:Y:S02]  /*3ed0*/  LDG.E.U8 R26, desc[UR20][R4.64+0x9] ;  /* 0x00000914041a7981 */ /* 0x000164000c1e1100 */
.L_x_55:
[----:B------:R-:W-:Y:S05]  /*3ee0*/  BSYNC B1 ;  /* 0x0000000000017941 */ /* 0x000fea0003800000 */
.L_x_54:
        /* <DEDUP_REMOVED lines=12> */
.L_x_57:
[----:B------:R-:W-:Y:S05]  /*3fb0*/  BSYNC B1 ;  /* 0x0000000000017941 */ /* 0x000fea0003800000 */
.L_x_56:
        /* <DEDUP_REMOVED lines=12> */
.L_x_59:
[----:B------:R-:W-:Y:S05]  /*4080*/  BSYNC B1 ;  /* 0x0000000000017941 */ /* 0x000fea0003800000 */
.L_x_58:
        /* <DEDUP_REMOVED lines=12> */
.L_x_61:
[----:B------:R-:W-:Y:S05]  /*4150*/  BSYNC B1 ;  /* 0x0000000000017941 */ /* 0x000fea0003800000 */
.L_x_60:
        /* <DEDUP_REMOVED lines=12> */
.L_x_63:
[----:B------:R-:W-:Y:S05]  /*4220*/  BSYNC B1 ;  /* 0x0000000000017941 */ /* 0x000fea0003800000 */
.L_x_62:
        /* <DEDUP_REMOVED lines=12> */
.L_x_65:
[----:B------:R-:W-:Y:S05]  /*42f0*/  BSYNC B1 ;  /* 0x0000000000017941 */ /* 0x000fea0003800000 */
.L_x_64:
        /* <DEDUP_REMOVED lines=12> */
.L_x_67:
[----:B------:R-:W-:Y:S05]  /*43c0*/  BSYNC B1 ;  /* 0x0000000000017941 */ /* 0x000fea0003800000 */
.L_x_66:
        /* <DEDUP_REMOVED lines=12> */
.L_x_69:
[----:B------:R-:W-:Y:S05]  /*4490*/  BSYNC B1 ;  /* 0x0000000000017941 */ /* 0x000fea0003800000 */
.L_x_68:
        /* <DEDUP_REMOVED lines=12> */
.L_x_71:
[----:B------:R-:W-:Y:S05]  /*4560*/  BSYNC B1 ;  /* 0x0000000000017941 */ /* 0x000fea0003800000 */
.L_x_70:
        /* <DEDUP_REMOVED lines=12> */
.L_x_73:
[----:B------:R-:W-:Y:S05]  /*4630*/  BSYNC B1 ;  /* 0x0000000000017941 */ /* 0x000fea0003800000 */
.L_x_72:
        /* <DEDUP_REMOVED lines=12> */
.L_x_75:
[----:B------:R-:W-:Y:S05]  /*4700*/  BSYNC B1 ;  /* 0x0000000000017941 */ /* 0x000fea0003800000 */
.L_x_74:
        /* <DEDUP_REMOVED lines=12> */
.L_x_77:
[----:B------:R-:W-:Y:S05]  /*47d0*/  BSYNC B1 ;  /* 0x0000000000017941 */ /* 0x000fea0003800000 */
.L_x_76:
        /* <DEDUP_REMOVED lines=12> */
.L_x_79:
[----:B------:R-:W-:Y:S05]  /*48a0*/  BSYNC B1 ;  /* 0x0000000000017941 */ /* 0x000fea0003800000 */
.L_x_78:
        /* <DEDUP_REMOVED lines=12> */
.L_x_81:
[----:B------:R-:W-:Y:S05]  /*4970*/  BSYNC B1 ;  /* 0x0000000000017941 */ /* 0x000fea0003800000 */
.L_x_80:
        /* <DEDUP_REMOVED lines=12> */
.L_x_83:
[----:B------:R-:W-:Y:S05]  /*4a40*/  BSYNC B1 ;  /* 0x0000000000017941 */ /* 0x000fea0003800000 */
.L_x_82:
        /* <DEDUP_REMOVED lines=12> */
.L_x_85:
[----:B------:R-:W-:Y:S05]  /*4b10*/  BSYNC B1 ;  /* 0x0000000000017941 */ /* 0x000fea0003800000 */
.L_x_84:
        /* <DEDUP_REMOVED lines=12> */
.L_x_87:
[----:B------:R-:W-:Y:S05]  /*4be0*/  BSYNC B1 ;  /* 0x0000000000017941 */ /* 0x000fea0003800000 */
.L_x_86:
        /* <DEDUP_REMOVED lines=12> */
.L_x_89:
[----:B------:R-:W-:Y:S05]  /*4cb0*/  BSYNC B1 ;  /* 0x0000000000017941 */ /* 0x000fea0003800000 */
.L_x_88:
        /* <DEDUP_REMOVED lines=12> */
.L_x_91:
[----:B------:R-:W-:Y:S05]  /*4d80*/  BSYNC B1 ;  /* 0x0000000000017941 */ /* 0x000fea0003800000 */
.L_x_90:
        /* <DEDUP_REMOVED lines=12> */
.L_x_93:
[----:B------:R-:W-:Y:S05]  /*4e50*/  BSYNC B1 ;  /* 0x0000000000017941 */ /* 0x000fea0003800000 */
.L_x_92:
        /* <DEDUP_REMOVED lines=12> */
.L_x_95:
[----:B------:R-:W-:Y:S05]  /*4f20*/  BSYNC B1 ;  /* 0x0000000000017941 */ /* 0x000fea0003800000 */
.L_x_94:
        /* <DEDUP_REMOVED lines=12> */
.L_x_97:
[----:B------:R-:W-:Y:S05]  /*4ff0*/  BSYNC B1 ;  /* 0x0000000000017941 */ /* 0x000fea0003800000 */
.L_x_96:
        /* <DEDUP_REMOVED lines=12> */
.L_x_99:
[----:B------:R-:W-:Y:S05]  /*50c0*/  BSYNC B1 ;  /* 0x0000000000017941 */ /* 0x000fea0003800000 */
.L_x_98:
        /* <DEDUP_REMOVED lines=12> */
.L_x_101:
[----:B------:R-:W-:Y:S05]  /*5190*/  BSYNC B1 ;  /* 0x0000000000017941 */ /* 0x000fea0003800000 */
.L_x_100:
        /* <DEDUP_REMOVED lines=12> */
.L_x_103:
[----:B------:R-:W-:Y:S05]  /*5260*/  BSYNC B1 ;  /* 0x0000000000017941 */ /* 0x000fea0003800000 */
.L_x_102:
        /* <DEDUP_REMOVED lines=12> */
.L_x_105:
[----:B------:R-:W-:Y:S05]  /*5330*/  BSYNC B1 ;  /* 0x0000000000017941 */ /* 0x000fea0003800000 */
.L_x_104:
        /* <DEDUP_REMOVED lines=12> */
.L_x_107:
[----:B------:R-:W-:Y:S05]  /*5400*/  BSYNC B1 ;  /* 0x0000000000017941 */ /* 0x000fea0003800000 */
.L_x_106:
        /* <DEDUP_REMOVED lines=12> */
.L_x_109:
[----:B------:R-:W-:Y:S05]  /*54d0*/  BSYNC B1 ;  /* 0x0000000000017941 */ /* 0x000fea0003800000 */
.L_x_108:
        /* <DEDUP_REMOVED lines=12> */
.L_x_111:
[----:B------:R-:W-:Y:S05]  /*55a0*/  BSYNC B1 ;  /* 0x0000000000017941 */ /* 0x000fea0003800000 */
.L_x_110:
        /* <DEDUP_REMOVED lines=12> */
.L_x_113:
[----:B------:R-:W-:Y:S05]  /*5670*/  BSYNC B1 ;  /* 0x0000000000017941 */ /* 0x000fea0003800000 */
.L_x_112:
        /* <DEDUP_REMOVED lines=12> */
.L_x_115:
[----:B------:R-:W-:Y:S05]  /*5740*/  BSYNC B1 ;  /* 0x0000000000017941 */ /* 0x000fea0003800000 */
.L_x_114:
        /* <DEDUP_REMOVED lines=12> */
.L_x_117:
[----:B------:R-:W-:Y:S05]  /*5810*/  BSYNC B1 ;  /* 0x0000000000017941 */ /* 0x000fea0003800000 */
.L_x_116:
        /* <DEDUP_REMOVED lines=12> */
.L_x_119:
[----:B------:R-:W-:Y:S05]  /*58e0*/  BSYNC B1 ;  /* 0x0000000000017941 */ /* 0x000fea0003800000 */
.L_x_118:
        /* <DEDUP_REMOVED lines=12> */
.L_x_121:
[----:B------:R-:W-:Y:S05]  /*59b0*/  BSYNC B1 ;  /* 0x0000000000017941 */ /* 0x000fea0003800000 */
.L_x_120:
        /* <DEDUP_REMOVED lines=12> */
.L_x_123:
[----:B------:R-:W-:Y:S05]  /*5a80*/  BSYNC B1 ;  /* 0x0000000000017941 */ /* 0x000fea0003800000 */
.L_x_122:
        /* <DEDUP_REMOVED lines=12> */
.L_x_125:
[----:B------:R-:W-:Y:S05]  /*5b50*/  BSYNC B1 ;  /* 0x0000000000017941 */ /* 0x000fea0003800000 */
.L_x_124:
        /* <DEDUP_REMOVED lines=12> */
.L_x_127:
[----:B------:R-:W-:Y:S05]  /*5c20*/  BSYNC B1 ;  /* 0x0000000000017941 */ /* 0x000fea0003800000 */
.L_x_126:
        /* <DEDUP_REMOVED lines=12> */
.L_x_129:
[----:B------:R-:W-:Y:S05]  /*5cf0*/  BSYNC B1 ;  /* 0x0000000000017941 */ /* 0x000fea0003800000 */
.L_x_128:
        /* <DEDUP_REMOVED lines=12> */
.L_x_131:
[----:B------:R-:W-:Y:S05]  /*5dc0*/  BSYNC B1 ;  /* 0x0000000000017941 */ /* 0x000fea0003800000 */
.L_x_130:
        /* <DEDUP_REMOVED lines=12> */
.L_x_133:
[----:B------:R-:W-:Y:S05]  /*5e90*/  BSYNC B1 ;  /* 0x0000000000017941 */ /* 0x000fea0003800000 */
.L_x_132:
        /* <DEDUP_REMOVED lines=12> */
.L_x_135:
[----:B------:R-:W-:Y:S05]  /*5f60*/  BSYNC B1 ;  /* 0x0000000000017941 */ /* 0x000fea0003800000 */
.L_x_134:
        /* <DEDUP_REMOVED lines=12> */
.L_x_137:
[----:B------:R-:W-:Y:S05]  /*6030*/  BSYNC B1 ;  /* 0x0000000000017941 */ /* 0x000fea0003800000 */
.L_x_136:
        /* <DEDUP_REMOVED lines=12> */
.L_x_139:
[----:B------:R-:W-:Y:S05]  /*6100*/  BSYNC B1 ;  /* 0x0000000000017941 */ /* 0x000fea0003800000 */
.L_x_138:
        /* <DEDUP_REMOVED lines=12> */
.L_x_141:
[----:B------:R-:W-:Y:S05]  /*61d0*/  BSYNC B1 ;  /* 0x0000000000017941 */ /* 0x000fea0003800000 */
.L_x_140:
        /* <DEDUP_REMOVED lines=12> */
.L_x_143:
[----:B------:R-:W-:Y:S05]  /*62a0*/  BSYNC B1 ;  /* 0x0000000000017941 */ /* 0x000fea0003800000 */
.L_x_142:
        /* <DEDUP_REMOVED lines=12> */
.L_x_145:
[----:B------:R-:W-:Y:S05]  /*6370*/  BSYNC B1 ;  /* 0x0000000000017941 */ /* 0x000fea0003800000 */
.L_x_144:
        /* <DEDUP_REMOVED lines=12> */
.L_x_147:
[----:B------:R-:W-:Y:S05]  /*6440*/  BSYNC B1 ;  /* 0x0000000000017941 */ /* 0x000fea0003800000 */
.L_x_146:
        /* <DEDUP_REMOVED lines=12> */
.L_x_149:
[----:B------:R-:W-:Y:S05]  /*6510*/  BSYNC B1 ;  /* 0x0000000000017941 */ /* 0x000fea0003800000 */
.L_x_148:
        /* <DEDUP_REMOVED lines=12> */
.L_x_151:
[----:B------:R-:W-:Y:S05]  /*65e0*/  BSYNC B1 ;  /* 0x0000000000017941 */ /* 0x000fea0003800000 */
.L_x_150:
        /* <DEDUP_REMOVED lines=12> */
.L_x_153:
[----:B------:R-:W-:Y:S05]  /*66b0*/  BSYNC B1 ;  /* 0x0000000000017941 */ /* 0x000fea0003800000 */
.L_x_152:
        /* <DEDUP_REMOVED lines=12> */
.L_x_155:
[----:B------:R-:W-:Y:S05]  /*6780*/  BSYNC B1 ;  /* 0x0000000000017941 */ /* 0x000fea0003800000 */
.L_x_154:
        /* <DEDUP_REMOVED lines=12> */
.L_x_157:
[----:B------:R-:W-:Y:S05]  /*6850*/  BSYNC B1 ;  /* 0x0000000000017941 */ /* 0x000fea0003800000 */
.L_x_156:
        /* <DEDUP_REMOVED lines=12> */
.L_x_159:
[----:B------:R-:W-:Y:S05]  /*6920*/  BSYNC B1 ;  /* 0x0000000000017941 */ /* 0x000fea0003800000 */
.L_x_158:
        /* <DEDUP_REMOVED lines=12> */
.L_x_161:
[----:B------:R-:W-:Y:S05]  /*69f0*/  BSYNC B1 ;  /* 0x0000000000017941 */ /* 0x000fea0003800000 */
.L_x_160:
        /* <DEDUP_REMOVED lines=12> */
.L_x_163:
[----:B------:R-:W-:Y:S05]  /*6ac0*/  BSYNC B1 ;  /* 0x0000000000017941 */ /* 0x000fea0003800000 */
.L_x_162:
        /* <DEDUP_REMOVED lines=12> */
.L_x_165:
[----:B------:R-:W-:Y:S05]  /*6b90*/  BSYNC B1 ;  /* 0x0000000000017941 */ /* 0x000fea0003800000 */
.L_x_164:
[----:B-----5:R-:W-:Y:S01]  /*6ba0*/  LOP3.LUT R26, R26, 0xff, RZ, 0xc0, !PT ;  /* 0x000000ff1a1a7812 */ /* 0x020fe200078ec0ff */
[----:B------:R-:W-:Y:S01]  /*6bb0*/  BSSY B1, `(.L_x_166) ;  /* 0x000000b000017945 */ /* 0x000fe20003800000 */
[----:B------:R-:W-:Y:S02]  /*6bc0*/  ISETP.LT.OR P0, PT, R6, 0x7a, !P0 ;  /* 0x0000007a0600780c */ /* 0x000fe40004701670 */
[----:B------:R-:W-:-:S05]  /*6bd0*/  F2FP.F16.E5M2.UNPACK_B R26, R26 ;  /* 0x0000001aff1a723e */ /* 0x000fca00020004ff */
[----:B------:R-:W-:-:S05]  /*6be0*/  HADD2.F32 R26, -RZ, R26.H0_H0 ;  /* 0x2000001aff1a7230 */ /* 0x000fca0000004100 */
[----:B------:R-:W-:-:S04]  /*6bf0*/  FMUL R26, R26, R15 ;  /* 0x0000000f1a1a7220 */ /* 0x000fc80000400000 */
[----:B------:R-:W-:Y:S01]  /*6c00*/  FFMA R26, R23, R14, R26 ;  /* 0x0000000e171a7223 */ /* 0x000fe2000000001a */
[----:B------:R-:W-:-:S04]  /*6c10*/  PRMT R23, RZ, 0x7610, R23 ;  /* 0x00007610ff177816 */ /* 0x000fc80000000017 */
[----:B----4-:R-:W-:-:S05]  /*6c20*/  F2FP.SATFINITE.E5M2.F32.PACK_AB_MERGE_C R27, RZ, R26, RZ ;  /* 0x0000001aff1b723e */ /* 0x010fca00048060ff */
[----:B------:R4:W-:Y:S01]  /*6c30*/  @!P4 STG.E.U8 desc[UR20][R20.64+0x78], R27 ;  /* 0x0000781b1400c986 */ /* 0x0009e2000c101114 */
[----:B------:R-:W-:Y:S05]  /*6c40*/  @P0 BRA `(.L_x_167) ;  /* 0x0000000000040947 */ /* 0x000fea0003800000 */
[----:B------:R0:W5:Y:S02]  /*6c50*/  LDG.E.U8 R23, desc[UR20][R4.64+0x79] ;  /* 0x0000791404177981 */ /* 0x000164000c1e1100 */
.L_x_167:
[----:B------:R-:W-:Y:S05]  /*6c60*/  BSYNC B1 ;  /* 0x0000000000017941 */ /* 0x000fea0003800000 */
.L_x_166:
[----:B-----5:R-:W-:Y:S01]  /*6c70*/  LOP3.LUT R23, R23, 0xff, RZ, 0xc0, !PT ;  /* 0x000000ff17177812 */ /* 0x020fe200078ec0ff */
[----:B------:R-:W-:Y:S01]  /*6c80*/  BSSY B1, `(.L_x_168) ;  /* 0x000000b000017945 */ /* 0x000fe20003800000 */
[----:B------:R-:W-:Y:S02]  /*6c90*/  ISETP.LT.OR P3, PT, R6, 0x79, !P1 ;  /* 0x000000790600780c */ /* 0x000fe40004f61670 */
[----:B------:R-:W-:-:S05]  /*6ca0*/  F2FP.F16.E5M2.UNPACK_B R23, R23 ;  /* 0x00000017ff17723e */ /* 0x000fca00020004ff */
[----:B0-2---:R-:W-:-:S05]  /*6cb0*/  HADD2.F32 R4, -RZ, R23.H0_H0 ;  /* 0x20000017ff047230 */ /* 0x005fca0000004100 */
[----:B------:R-:W-:Y:S01]  /*6cc0*/  FMUL R5, R4, R15 ;  /* 0x0000000f04057220 */ /* 0x000fe20000400000 */
[----:B------:R-:W-:-:S03]  /*6cd0*/  PRMT R4, RZ, 0x7610, R4 ;  /* 0x00007610ff047816 */ /* 0x000fc60000000004 */
[----:B------:R-:W-:-:S05]  /*6ce0*/  FFMA R5, R22, R14, R5 ;  /* 0x0000000e16057223 */ /* 0x000fca0000000005 */
[----:B------:R-:W-:-:S05]  /*6cf0*/  F2FP.SATFINITE.E5M2.F32.PACK_AB_MERGE_C R5, RZ, R5, RZ ;  /* 0x00000005ff05723e */ /* 0x000fca00048060ff */
[----:B------:R0:W-:Y:S01]  /*6d00*/  @!P0 STG.E.U8 desc[UR20][R20.64+0x79], R5 ;  /* 0x0000790514008986 */ /* 0x0001e2000c101114 */
[----:B------:R-:W-:Y:S05]  /*6d10*/  @P3 BRA `(.L_x_169) ;  /* 0x0000000000043947 */ /* 0x000fea0003800000 */
[----:B------:R2:W5:Y:S02]  /*6d20*/  LDG.E.U8 R4, desc[UR20][R24.64+0x78] ;  /* 0x0000781418047981 */ /* 0x000564000c1e1100 */
.L_x_169:
[----:B------:R-:W-:Y:S05]  /*6d30*/  BSYNC B1 ;  /* 0x0000000000017941 */ /* 0x000fea0003800000 */
.L_x_168:
[----:B-----5:R-:W-:Y:S01]  /*6d40*/  LOP3.LUT R4, R4, 0xff, RZ, 0xc0, !PT ;  /* 0x000000ff04047812 */ /* 0x020fe200078ec0ff */
[----:B------:R-:W-:Y:S01]  /*6d50*/  BSSY B1, `(.L_x_170) ;  /* 0x000000b000017945 */ /* 0x000fe20003800000 */
[----:B------:R-:W-:Y:S02]  /*6d60*/  ISETP.LT.OR P1, PT, R6, 0x7a, !P1 ;  /* 0x0000007a0600780c */ /* 0x000fe40004f21670 */
[----:B------:R-:W-:-:S05]  /*6d70*/  F2FP.F16.E5M2.UNPACK_B R4, R4 ;  /* 0x00000004ff04723e */ /* 0x000fca00020004ff */
[----:B------:R-:W-:-:S05]  /*6d80*/  HADD2.F32 R4, -RZ, R4.H0_H0 ;  /* 0x20000004ff047230 */ /* 0x000fca0000004100 */
[----:B------:R-:W-:-:S04]  /*6d90*/  FMUL R4, R4, R15 ;  /* 0x0000000f04047220 */ /* 0x000fc80000400000 */
[----:B------:R-:W-:-:S05]  /*6da0*/  FFMA R4, R89, R14, R4 ;  /* 0x0000000e59047223 */ /* 0x000fca0000000004 */
[----:B0-----:R-:W-:Y:S02]  /*6db0*/  F2FP.SATFINITE.E5M2.F32.PACK_AB_MERGE_C R5, RZ, R4, RZ ;  /* 0x00000004ff05723e */ /* 0x001fe400048060ff */
[----:B------:R-:W-:-:S03]  /*6dc0*/  PRMT R4, RZ, 0x7610, R4 ;  /* 0x00007610ff047816 */ /* 0x000fc60000000004 */
[----:B------:R0:W-:Y:S01]  /*6dd0*/  @!P3 STG.E.U8 desc[UR20][R18.64+0x78], R5 ;  /* 0x000078051200b986 */ /* 0x0001e2000c101114 */
[----:B------:R-:W-:Y:S05]  /*6de0*/  @P1 BRA `(.L_x_171) ;  /* 0x0000000000041947 */ /* 0x000fea0003800000 */
[----:B------:R0:W5:Y:S02]  /*6df0*/  LDG.E.U8 R4, desc[UR20][R24.64+0x79] ;  /* 0x0000791418047981 */ /* 0x000164000c1e1100 */
.L_x_171:
[----:B------:R-:W-:Y:S05]  /*6e00*/  BSYNC B1 ;  /* 0x0000000000017941 */ /* 0x000fea0003800000 */
.L_x_170:
[----:B------:R-:W-:Y:S05]  /*6e10*/  @P1 BRA `(.L_x_172) ;  /* 0x0000001000281947 */ /* 0x000fea0003800000 */
[----:B-----5:R-:W-:-:S04]  /*6e20*/  LOP3.LUT R4, R4, 0xff, RZ, 0xc0, !PT ;  /* 0x000000ff04047812 */ /* 0x020fc800078ec0ff */
[----:B------:R-:W-:-:S05]  /*6e30*/  F2FP.F16.E5M2.UNPACK_B R4, R4 ;  /* 0x00000004ff04723e */ /* 0x000fca00020004ff */
[----:B------:R-:W-:-:S05]  /*6e40*/  HADD2.F32 R4, -RZ, R4.H0_H0 ;  /* 0x20000004ff047230 */ /* 0x000fca0000004100 */
[----:B0-----:R-:W-:-:S04]  /*6e50*/  FMUL R5, R4, R15 ;  /* 0x0000000f04057220 */ /* 0x001fc80000400000 */
[----:B------:R-:W-:-:S05]  /*6e60*/  FFMA R5, R88, R14, R5 ;  /* 0x0000000e58057223 */ /* 0x000fca0000000005 */
[----:B------:R-:W-:-:S05]  /*6e70*/  F2FP.SATFINITE.E5M2.F32.PACK_AB_MERGE_C R5, RZ, R5, RZ ;  /* 0x00000005ff05723e */ /* 0x000fca00048060ff */
[----:B------:R0:W-:Y:S01]  /*6e80*/  STG.E.U8 desc[UR20][R18.64+0x79], R5 ;  /* 0x0000790512007986 */ /* 0x0001e2000c101114 */
[----:B------:R-:W-:Y:S05]  /*6e90*/  BRA `(.L_x_172) ;  /* 0x0000001000087947 */ /* 0x000fea0003800000 */
.L_x_43:
[----:B------:R-:W-:Y:S01]  /*6ea0*/  ISETP.GE.AND P1, PT, R30, 0x1, PT ;  /* 0x000000011e00780c */ /* 0x000fe20003f26270 */
[-C--:B--2---:R-:W-:Y:S01]  /*6eb0*/  FMUL R151, R151, R14.reuse ;  /* 0x0000000e97977220 */ /* 0x084fe20000400000 */
[-C--:B------:R-:W-:Y:S01]  /*6ec0*/  FMUL R146, R146, R14.reuse ;  /* 0x0000000e92927220 */ /* 0x080fe20000400000 */
[----:B------:R-:W-:Y:S01]  /*6ed0*/  ISETP.GE.AND P0, PT, R30, 0x9, PT ;  /* 0x000000091e00780c */ /* 0x000fe20003f06270 */
[-C--:B------:R-:W-:Y:S01]  /*6ee0*/  FMUL R149, R149, R14.reuse ;  /* 0x0000000e95957220 */ /* 0x080fe20000400000 */
[----:B------:R-:W-:Y:S01]  /*6ef0*/  ISETP.LT.OR P4, PT, R6, 0x1, !P1 ;  /* 0x000000010600780c */ /* 0x000fe20004f81670 */
[-C--:B------:R-:W-:Y:S01]  /*6f00*/  FMUL R144, R144, R14.reuse ;  /* 0x0000000e90907220 */ /* 0x080fe20000400000 */
[----:B------:R-:W-:Y:S01]  /*6f10*/  ISETP.LT.OR P5, PT, R6, 0x2, !P1 ;  /* 0x000000020600780c */ /* 0x000fe20004fa1670 */
[-C--:B------:R-:W-:Y:S01]  /*6f20*/  FMUL R147, R147, R14.reuse ;  /* 0x0000000e93937220 */ /* 0x080fe20000400000 */
[----:B------:R-:W-:Y:S01]  /*6f30*/  F2FP.SATFINITE.E5M2.F32.PACK_AB_MERGE_C R151, RZ, R151, RZ ;  /* 0x00000097ff97723e */ /* 0x000fe200048060ff */
[----:B------:R-:W-:Y:S01]  /*6f40*/  FMUL R142, R142, R14 ;  /* 0x0000000e8e8e7220 */ /* 0x000fe20000400000 */
[----:B------:R-:W-:Y:S01]  /*6f50*/  F2FP.SATFINITE.E5M2.F32.PACK_AB_MERGE_C R5, RZ, R146, RZ ;  /* 0x00000092ff05723e */ /* 0x000fe200048060ff */
[-C--:B------:R-:W-:Y:S01]  /*6f60*/  FMUL R145, R145, R14.reuse ;  /* 0x0000000e91917220 */ /* 0x080fe20000400000 */
[----:B------:R-:W-:Y:S01]  /*6f70*/  ISETP.LT.OR P3, PT, R6, 0x1, !P0 ;  /* 0x000000010600780c */ /* 0x000fe20004761670 */
[-C--:B------:R-:W-:Y:S01]  /*6f80*/  FMUL R140, R140, R14.reuse ;  /* 0x0000000e8c8c7220 */ /* 0x080fe20000400000 */
[C---:B------:R-:W-:Y:S01]  /*6f90*/  ISETP.LT.OR P6, PT, R6.reuse, 0xa, !P1 ;  /* 0x0000000a0600780c */ /* 0x040fe20004fc1670 */
[-C--:B------:R-:W-:Y:S01]  /*6fa0*/  FMUL R143, R143, R14.reuse ;  /* 0x0000000e8f8f7220 */ /* 0x080fe20000400000 */
[----:B------:R-:W-:Y:S01]  /*6fb0*/  F2FP.SATFINITE.E5M2.F32.PACK_AB_MERGE_C R149, RZ, R149, RZ ;  /* 0x00000095ff95723e */ /* 0x000fe200048060ff */
[----:B------:R-:W-:Y:S01]  /*6fc0*/  @!P4 STG.E.U8 desc[UR20][R20.64], R151 ;  /* 0x000000971400c986 */ /* 0x000fe2000c101114 */
[----:B------:R-:W-:Y:S01]  /*6fd0*/  ISETP.LT.OR P4, PT, R6, 0x2, !P0 ;  /* 0x000000020600780c */ /* 0x000fe20004781670 */
[----:B------:R-:W-:Y:S01]  /*6fe0*/  FMUL R138, R138, R14 ;  /* 0x0000000e8a8a7220 */ /* 0x000fe20000400000 */
[----:B------:R-:W-:Y:S01]  /*6ff0*/  F2FP.SATFINITE.E5M2.F32.PACK_AB_MERGE_C R25, RZ, R144, RZ ;  /* 0x00000090ff19723e */ /* 0x000fe200048060ff */
[----:B------:R0:W-:Y:S01]  /*7000*/  @!P5 STG.E.U8 desc[UR20][R20.64+0x1], R5 ;  /* 0x000001051400d986 */ /* 0x0001e2000c101114 */
[C---:B------:R-:W-:Y:S01]  /*7010*/  ISETP.LT.OR P5, PT, R6.reuse, 0x9, !P1 ;  /* 0x000000090600780c */ /* 0x040fe20004fa1670 */
[-C--:B------:R-:W-:Y:S01]  /*7020*/  FMUL R141, R141, R14.reuse ;  /* 0x0000000e8d8d7220 */ /* 0x080fe20000400000 */
[----:B------:R-:W-:Y:S01]  /*7030*/  F2FP.SATFINITE.E5M2.F32.PACK_AB_MERGE_C R147, RZ, R147, RZ ;  /* 0x00000093ff93723e */ /* 0x000fe200048060ff */
[----:B------:R-:W-:Y:S01]  /*7040*/  @!P3 STG.E.U8 desc[UR20][R18.64], R149 ;  /* 0x000000951200b986 */ /* 0x000fe2000c101114 */
[----:B------:R-:W-:Y:S01]  /*7050*/  ISETP.LT.OR P3, PT, R6, 0x9, !P0 ;  /* 0x000000090600780c */ /* 0x000fe20004761670 */
[-C--:B------:R-:W-:Y:S01]  /*7060*/  FMUL R136, R136, R14.reuse ;  /* 0x0000000e88887220 */ /* 0x080fe20000400000 */
[----:B------:R-:W-:Y:S01]  /*7070*/  F2FP.SATFINITE.E5M2.F32.PACK_AB_MERGE_C R145, RZ, R145, RZ ;  /* 0x00000091ff91723e */ /* 0x000fe200048060ff */
[-C--:B------:R-:W-:Y:S01]  /*7080*/  FMUL R139, R139, R14.reuse ;  /* 0x0000000e8b8b7220 */ /* 0x080fe20000400000 */
[----:B------:R-:W-:Y:S01]  /*7090*/  F2FP.SATFINITE.E5M2.F32.PACK_AB_MERGE_C R143, RZ, R143, RZ ;  /* 0x0000008fff8f723e */ /* 0x000fe200048060ff */
[----:B------:R1:W-:Y:S01]  /*70a0*/  @!P4 STG.E.U8 desc[UR20][R18.64+0x1], R25 ;  /* 0x000001191200c986 */ /* 0x0003e2000c101114 */
[----:B------:R-:W-:Y:S01]  /*70b0*/  ISETP.LT.OR P4, PT, R6, 0xa, !P0 ;  /* 0x0000000a0600780c */ /* 0x000fe20004781670 */
[----:B------:R-:W-:Y:S01]  /*70c0*/  FMUL R134, R134, R14 ;  /* 0x0000000e86867220 */ /* 0x000fe20000400000 */
[----:B0-----:R-:W-:Y:S01]  /*70d0*/  F2FP.SATFINITE.E5M2.F32.PACK_AB_MERGE_C R5, RZ, R142, RZ ;  /* 0x0000008eff05723e */ /* 0x001fe200048060ff */
[----:B------:R-:W-:Y:S01]  /*70e0*/  @!P5 STG.E.U8 desc[UR20][R20.64+0x8], R147 ;  /* 0x000008931400d986 */ /* 0x000fe2000c101114 */
[C---:B------:R-:W-:Y:S01]  /*70f0*/  ISETP.LT.OR P5, PT, R6.reuse, 0x11, !P1 ;  /* 0x000000110600780c */ /* 0x040fe20004fa1670 */
[-C--:B------:R-:W-:Y:S01]  /*7100*/  FMUL R137, R137, R14.reuse ;  /* 0x0000000e89897220 */ /* 0x080fe20000400000 */
[----:B------:R-:W-:Y:S01]  /*7110*/  F2FP.SATFINITE.E5M2.F32.PACK_AB_MERGE_C R141, RZ, R141, RZ ;  /* 0x0000008dff8d723e */ /* 0x000fe200048060ff */
[----:B------:R0:W-:Y:S01]  /*7120*/  @!P6 STG.E.U8 desc[UR20][R20.64+0x9], R5 ;  /* 0x000009051400e986 */ /* 0x0001e2000c101114 */
[----:B------:R-:W-:Y:S01]  /*7130*/  ISETP.LT.OR P6, PT, R6, 0x12, !P1 ;  /* 0x000000120600780c */ /* 0x000fe20004fc1670 */
[----:B------:R-:W-:Y:S01]  /*7140*/  FMUL R132, R132, R14 ;  /* 0x0000000e84847220 */ /* 0x000fe20000400000 */
[----:B------:R-:W-:Y:S01]  /*7150*/  F2FP.SATFINITE.E5M2.F32.PACK_AB_MERGE_C R139, RZ, R139, RZ ;  /* 0x0000008bff8b723e */ /* 0x000fe200048060ff */
[----:B------:R-:W-:Y:S01]  /*7160*/  @!P3 STG.E.U8 desc[UR20][R18.64+0x8], R145 ;  /* 0x000008911200b986 */ /* 0x000fe2000c101114 */
[----:B-1----:R-:W-:Y:S01]  /*7170*/  F2FP.SATFINITE.E5M2.F32.PACK_AB_MERGE_C R25, RZ, R140, RZ ;  /* 0x0000008cff19723e */ /* 0x002fe200048060ff */
[-C--:B------:R-:W-:Y:S01]  /*7180*/  FMUL R135, R135, R14.reuse ;  /* 0x0000000e87877220 */ /* 0x080fe20000400000 */
[----:B------:R-:W-:Y:S01]  /*7190*/  ISETP.LT.OR P3, PT, R6, 0x11, !P0 ;  /* 0x000000110600780c */ /* 0x000fe20004761670 */
[-C--:B------:R-:W-:Y:S01]  /*71a0*/  FMUL R130, R130, R14.reuse ;  /* 0x0000000e82827220 */ /* 0x080fe20000400000 */
[----:B------:R-:W-:Y:S01]  /*71b0*/  F2FP.SATFINITE.E5M2.F32.PACK_AB_MERGE_C R137, RZ, R137, RZ ;  /* 0x00000089ff89723e */ /* 0x000fe200048060ff */
[----:B------:R1:W-:Y:S01]  /*71c0*/  @!P4 STG.E.U8 desc[UR20][R18.64+0x9], R25 ;  /* 0x000009191200c986 */ /* 0x0003e2000c101114 */
[C---:B------:R-:W-:Y:S01]  /*71d0*/  ISETP.LT.OR P4, PT, R6.reuse, 0x12, !P0 ;  /* 0x000000120600780c */ /* 0x040fe20004781670 */
[----:B------:R-:W-:Y:S01]  /*71e0*/  FMUL R133, R133, R14 ;  /* 0x0000000e85857220 */ /* 0x000fe20000400000 */
[----:B0-----:R-:W-:Y:S01]  /*71f0*/  F2FP.SATFINITE.E5M2.F32.PACK_AB_MERGE_C R5, RZ, R138, RZ ;  /* 0x0000008aff05723e */ /* 0x001fe200048060ff */
[----:B------:R-:W-:Y:S01]  /*7200*/  @!P5 STG.E.U8 desc[UR20][R20.64+0x10], R143 ;  /* 0x0000108f1400d986 */ /* 0x000fe2000c101114 */
[----:B------:R-:W-:Y:S01]  /*7210*/  ISETP.LT.OR P5, PT, R6, 0x19, !P1 ;  /* 0x000000190600780c */ /* 0x000fe20004fa1670 */
[-C--:B------:R-:W-:Y:S01]  /*7220*/  FMUL R128, R128, R14.reuse ;  /* 0x0000000e80807220 */ /* 0x080fe20000400000 */
[----:B------:R-:W-:Y:S01]  /*7230*/  F2FP.SATFINITE.E5M2.F32.PACK_AB_MERGE_C R135, RZ, R135, RZ ;  /* 0x00000087ff87723e */ /* 0x000fe200048060ff */
[----:B------:R0:W-:Y:S01]  /*7240*/  @!P6 STG.E.U8 desc[UR20][R20.64+0x11], R5 ;  /* 0x000011051400e986 */ /* 0x0001e2000c101114 */
[----:B------:R-:W-:Y:S01]  /*7250*/  ISETP.LT.OR P6, PT, R6, 0x1a, !P1 ;  /* 0x0000001a0600780c */ /* 0x000fe20004fc1670 */
[-C--:B------:R-:W-:Y:S01]  /*7260*/  FMUL R131, R131, R14.reuse ;  /* 0x0000000e83837220 */ /* 0x080fe20000400000 */
[----:B------:R-:W-:Y:S01]  /*7270*/  FMUL R126, R126, R14 ;  /* 0x0000000e7e7e7220 */ /* 0x000fe20000400000 */
[----:B-1----:R-:W-:Y:S01]  /*7280*/  F2FP.SATFINITE.E5M2.F32.PACK_AB_MERGE_C R25, RZ, R136, RZ ;  /* 0x00000088ff19723e */ /* 0x002fe200048060ff */
[----:B------:R-:W-:Y:S01]  /*7290*/  @!P3 STG.E.U8 desc[UR20][R18.64+0x10], R141 ;  /* 0x0000108d1200b986 */ /* 0x000fe2000c101114 */
[C---:B------:R-:W-:Y:S01]  /*72a0*/  ISETP.LT.OR P3, PT, R6.reuse, 0x19, !P0 ;  /* 0x000000190600780c */ /* 0x040fe20004761670 */
        /* <DEDUP_REMOVED lines=37> */
[-C--:B------:R-:W-:Y:S01]  /*7500*/  FMUL R114, R114, R14.reuse ;  /* 0x0000000e72727220 */ /* 0x080fe20000400000 */
        /* <DEDUP_REMOVED lines=81> */
[C---:B------:R-:W-:Y:S01]  /*7a20*/  ISETP.LT.OR P6, PT, R6.reuse, 0x52, !P1 ;  /* 0x000000520600780c */ /* 0x040fe20004fc1670 */
        /* <DEDUP_REMOVED lines=22> */
[----:B------:R-:W-:-:S02]  /*7b90*/  ISETP.LT.OR P3, PT, R6, 0x59, !P0 ;  /* 0x000000590600780c */ /* 0x000fc40004761670 */
[----:B------:R-:W-:Y:S01]  /*7ba0*/  F2FP.SATFINITE.E5M2.F32.PACK_AB_MERGE_C R93, RZ, R93, RZ ;  /* 0x0000005dff5d723e */ /* 0x000fe200048060ff */
[----:B------:R1:W-:Y:S01]  /*7bb0*/  @!P4 STG.E.U8 desc[UR20][R18.64+0x51], R25 ;  /* 0x000051191200c986 */ /* 0x0003e2000c101114 */
[C---:B------:R-:W-:Y:S02]  /*7bc0*/  ISETP.LT.OR P4, PT, R6.reuse, 0x5a, !P0 ;  /* 0x0000005a0600780c */ /* 0x040fe40004781670 */
[----:B0-----:R-:W-:Y:S01]  /*7bd0*/  F2FP.SATFINITE.E5M2.F32.PACK_AB_MERGE_C R5, RZ, R102, RZ ;  /* 0x00000066ff05723e */ /* 0x001fe200048060ff */
[----:B------:R-:W-:Y:S01]  /*7be0*/  @!P5 STG.E.U8 desc[UR20][R20.64+0x58], R107 ;  /* 0x0000586b1400d986 */ /* 0x000fe2000c101114 */
[C---:B------:R-:W-:Y:S02]  /*7bf0*/  ISETP.LT.OR P5, PT, R6.reuse, 0x61, !P1 ;  /* 0x000000610600780c */ /* 0x040fe40004fa1670 */
[----:B------:R-:W-:Y:S01]  /*7c00*/  F2FP.SATFINITE.E5M2.F32.PACK_AB_MERGE_C R23, RZ, R23, RZ ;  /* 0x00000017ff17723e */ /* 0x000fe200048060ff */
[----:B------:R0:W-:Y:S01]  /*7c10*/  @!P6 STG.E.U8 desc[UR20][R20.64+0x59], R5 ;  /* 0x000059051400e986 */ /* 0x0001e2000c101114 */
[----:B------:R-:W-:-:S02]  /*7c20*/  ISETP.LT.OR P6, PT, R6, 0x62, !P1 ;  /* 0x000000620600780c */ /* 0x000fc40004fc1670 */
[----:B------:R-:W-:Y:S01]  /*7c30*/  F2FP.SATFINITE.E5M2.F32.PACK_AB_MERGE_C R89, RZ, R89, RZ ;  /* 0x00000059ff59723e */ /* 0x000fe200048060ff */
[----:B------:R-:W-:Y:S01]  /*7c40*/  @!P3 STG.E.U8 desc[UR20][R18.64+0x58], R105 ;  /* 0x000058691200b986 */ /* 0x000fe2000c101114 */
[----:B-1----:R-:W-:Y:S02]  /*7c50*/  F2FP.SATFINITE.E5M2.F32.PACK_AB_MERGE_C R25, RZ, R100, RZ ;  /* 0x00000064ff19723e */ /* 0x002fe400048060ff */
[C---:B------:R-:W-:Y:S02]  /*7c60*/  ISETP.LT.OR P3, PT, R6.reuse, 0x61, !P0 ;  /* 0x000000610600780c */ /* 0x040fe40004761670 */
[----:B------:R-:W-:Y:S01]  /*7c70*/  F2FP.SATFINITE.E5M2.F32.PACK_AB_MERGE_C R27, RZ, R88, RZ ;  /* 0x00000058ff1b723e */ /* 0x000fe200048060ff */
[----:B------:R1:W-:Y:S01]  /*7c80*/  @!P4 STG.E.U8 desc[UR20][R18.64+0x59], R25 ;  /* 0x000059191200c986 */ /* 0x0003e2000c101114 */
[C---:B------:R-:W-:Y:S02]  /*7c90*/  ISETP.LT.OR P4, PT, R6.reuse, 0x62, !P0 ;  /* 0x000000620600780c */ /* 0x040fe40004781670 */
[----:B0-----:R-:W-:Y:S01]  /*7ca0*/  F2FP.SATFINITE.E5M2.F32.PACK_AB_MERGE_C R5, RZ, R98, RZ ;  /* 0x00000062ff05723e */ /* 0x001fe200048060ff */
[----:B------:R-:W-:Y:S01]  /*7cb0*/  @!P5 STG.E.U8 desc[UR20][R20.64+0x60], R101 ;  /* 0x000060651400d986 */ /* 0x000fe2000c101114 */
[----:B------:R-:W-:-:S03]  /*7cc0*/  ISETP.LT.OR P5, PT, R6, 0x69, !P1 ;  /* 0x000000690600780c */ /* 0x000fc60004fa1670 */
[----:B------:R0:W-:Y:S01]  /*7cd0*/  @!P6 STG.E.U8 desc[UR20][R20.64+0x61], R5 ;  /* 0x000061051400e986 */ /* 0x0001e2000c101114 */
[C---:B------:R-:W-:Y:S02]  /*7ce0*/  ISETP.LT.OR P6, PT, R6.reuse, 0x6a, !P1 ;  /* 0x0000006a0600780c */ /* 0x040fe40004fc1670 */
[----:B-1----:R-:W-:Y:S01]  /*7cf0*/  F2FP.SATFINITE.E5M2.F32.PACK_AB_MERGE_C R25, RZ, R96, RZ ;  /* 0x00000060ff19723e */ /* 0x002fe200048060ff */
[----:B------:R-:W-:Y:S01]  /*7d00*/  @!P3 STG.E.U8 desc[UR20][R18.64+0x60], R103 ;  /* 0x000060671200b986 */ /* 0x000fe2000c101114 */
[----:B------:R-:W-:-:S03]  /*7d10*/  ISETP.LT.OR P3, PT, R6, 0x69, !P0 ;  /* 0x000000690600780c */ /* 0x000fc60004761670 */
        /* <DEDUP_REMOVED lines=12> */
[C---:B------:R-:W-:Y:S01]  /*7de0*/  ISETP.LT.OR P1, PT, R6.reuse, 0x7a, !P1 ;  /* 0x0000007a0600780c */ /* 0x040fe20004f21670 */
[----:B------:R2:W-:Y:S01]  /*7df0*/  @!P5 STG.E.U8 desc[UR20][R20.64+0x70], R95 ;  /* 0x0000705f1400d986 */ /* 0x0005e2000c101114 */
[C---:B------:R-:W-:Y:S02]  /*7e00*/  ISETP.LT.OR P5, PT, R6.reuse, 0x72, !P0 ;  /* 0x000000720600780c */ /* 0x040fe400047a1670 */
[----:B0-----:R-:W-:Y:S01]  /*7e10*/  F2FP.SATFINITE.E5M2.F32.PACK_AB_MERGE_C R5, RZ, R90, RZ ;  /* 0x0000005aff05723e */ /* 0x001fe200048060ff */
[----:B------:R2:W-:Y:S01]  /*7e20*/  @!P6 STG.E.U8 desc[UR20][R20.64+0x71], R91 ;  /* 0x0000715b1400e986 */ /* 0x0005e2000c101114 */
[C---:B------:R-:W-:Y:S02]  /*7e30*/  ISETP.LT.OR P6, PT, R6.reuse, 0x79, !P0 ;  /* 0x000000790600780c */ /* 0x040fe400047c1670 */
[----:B------:R-:W-:Y:S01]  /*7e40*/  ISETP.LT.OR P0, PT, R6, 0x7a, !P0 ;  /* 0x0000007a0600780c */ /* 0x000fe20004701670 */
[----:B------:R2:W-:Y:S01]  /*7e50*/  @!P3 STG.E.U8 desc[UR20][R18.64+0x70], R93 ;  /* 0x0000705d1200b986 */ /* 0x0005e2000c101114 */
[----:B-1----:R-:W-:-:S05]  /*7e60*/  F2FP.SATFINITE.E5M2.F32.PACK_AB_MERGE_C R25, RZ, R22, RZ ;  /* 0x00000016ff19723e */ /* 0x002fca00048060ff */
[----:B------:R2:W-:Y:S04]  /*7e70*/  @!P5 STG.E.U8 desc[UR20][R18.64+0x71], R5 ;  /* 0x000071051200d986 */ /* 0x0005e8000c101114 */
[----:B------:R2:W-:Y:S04]  /*7e80*/  @!P4 STG.E.U8 desc[UR20][R20.64+0x78], R23 ;  /* 0x000078171400c986 */ /* 0x0005e8000c101114 */
[----:B------:R2:W-:Y:S04]  /*7e90*/  @!P1 STG.E.U8 desc[UR20][R20.64+0x79], R25 ;  /* 0x0000791914009986 */ /* 0x0005e8000c101114 */
[----:B------:R2:W-:Y:S04]  /*7ea0*/  @!P6 STG.E.U8 desc[UR20][R18.64+0x78], R89 ;  /* 0x000078591200e986 */ /* 0x0005e8000c101114 */
[----:B------:R2:W-:Y:S02]  /*7eb0*/  @!P0 STG.E.U8 desc[UR20][R18.64+0x79], R27 ;  /* 0x0000791b12008986 */ /* 0x0005e4000c101114 */
.L_x_172:
[----:B------:R-:W-:Y:S05]  /*7ec0*/  BSYNC B0 ;  /* 0x0000000000007941 */ /* 0x000fea0003800000 */
.L_x_42:
[C---:B------:R-:W-:Y:S01]  /*7ed0*/  LEA R2, P0, R8.reuse, R2, 0x1 ;  /* 0x0000000208027211 */ /* 0x040fe200078008ff */
[----:B------:R-:W-:Y:S01]  /*7ee0*/  ULDC.64 UR6, c[0x0][0x650] ;  /* 0x0001940000067ab9 */ /* 0x000fe20000000a00 */
[----:B-----5:R-:W-:Y:S01]  /*7ef0*/  IMAD.U32 R4, RZ, RZ, UR12 ;  /* 0x0000000cff047e24 */ /* 0x020fe2000f8e00ff */
[----:B0-2---:R-:W-:Y:S01]  /*7f00*/  PRMT R18, RZ, 0x7610, R18 ;  /* 0x00007610ff127816 */ /* 0x005fe20000000012 */
[----:B------:R-:W-:Y:S01]  /*7f10*/  IMAD.MOV.U32 R6, RZ, RZ, -0x1 ;  /* 0xffffffffff067424 */ /* 0x000fe200078e00ff */
[----:B------:R-:W-:Y:S01]  /*7f20*/  LEA.HI.X R3, R8, R3, R0, 0x1, P0 ;  /* 0x0000000308037211 */ /* 0x000fe200000f0c00 */
[----:B------:R0:W-:Y:S01]  /*7f30*/  SYNCS.ARRIVE.TRANS64.A1T0 RZ, [R4+UR22], RZ ;  /* 0x000000ff04ff79a7 */ /* 0x0001e20008100016 */
[----:B------:R-:W-:Y:S01]  /*7f40*/  ISETP.GE.U32.AND P0, PT, R2, UR6, PT ;  /* 0x0000000602007c0c */ /* 0x000fe2000bf06070 */
[----:B------:R-:W-:-:S03]  /*7f50*/  IMAD.MOV.U32 R5, RZ, RZ, -0x1 ;  /* 0xffffffffff057424 */ /* 0x000fc600078e00ff */
[----:B------:R-:W-:Y:S01]  /*7f60*/  ISETP.GE.U32.AND.EX P0, PT, R3, UR7, PT, P0 ;  /* 0x0000000703007c0c */ /* 0x000fe2000bf06100 */
[----:B0-----:R-:W-:-:S12]  /*7f70*/  IMAD.MOV.U32 R4, RZ, RZ, -0x1 ;  /* 0xffffffffff047424 */ /* 0x001fd800078e00ff */
[----:B------:R-:W-:Y:S05]  /*7f80*/  @P0 BRA `(.L_x_173) ;  /* 0x0000000400600947 */ /* 0x000fea0003800000 */
[----:B------:R-:W0:Y:S01]  /*7f90*/  S2R R28, SR_CTAID.X ;  /* 0x00000000001c7919 */ /* 0x000e220000002500 */
[----:B------:R-:W2:Y:S01]  /*7fa0*/  LDC.64 R22, c[0x0][0x628] ;  /* 0x00018a00ff167b82 */ /* 0x000ea20000000a00 */
[----:B------:R-:W-:Y:S01]  /*7fb0*/  ULDC UR6, c[0x0][0x150] ;  /* 0x0000540000067ab9 */ /* 0x000fe20000000800 */
[----:B-1--4-:R-:W-:Y:S01]  /*7fc0*/  IMAD.MOV.U32 R20, RZ, RZ, R2 ;  /* 0x000000ffff147224 */ /* 0x012fe200078e0002 */
[----:B------:R-:W1:Y:S01]  /*7fd0*/  S2R R30, SR_CTAID.Y ;  /* 0x00000000001e7919 */ /* 0x000e620000002600 */
[----:B------:R-:W-:-:S04]  /*7fe0*/  IMAD.MOV.U32 R21, RZ, RZ, R3 ;  /* 0x000000ffff157224 */ /* 0x000fc800078e0003 */
[----:B------:R-:W4:Y:S08]  /*7ff0*/  LDC R31, c[0x0][0x144] ;  /* 0x00005100ff1f7b82 */ /* 0x000f300000000800 */
[----:B------:R-:W1:Y:S08]  /*8000*/  LDC R6, c[0x0][0x630] ;  /* 0x00018c00ff067b82 */ /* 0x000e700000000800 */
[----:B------:R-:W1:Y:S01]  /*8010*/  LDC.64 R26, c[0x0][0x620] ;  /* 0x00018800ff1a7b82 */ /* 0x000e620000000a00 */
[----:B--2---:R-:W-:-:S04]  /*8020*/  ISETP.NE.U32.AND P0, PT, R22, RZ, PT ;  /* 0x000000ff1600720c */ /* 0x004fc80003f05070 */
[----:B------:R-:W-:Y:S02]  /*8030*/  ISETP.NE.AND.EX P0, PT, R23, RZ, PT, P0 ;  /* 0x000000ff1700720c */ /* 0x000fe40003f05300 */
[----:B0-----:R-:W-:-:S05]  /*8040*/  I2FP.F32.U32 R4, R28 ;  /* 0x0000001c00047245 */ /* 0x001fca0000201000 */
[----:B------:R-:W-:-:S04]  /*8050*/  FMUL R4, R4, UR6 ;  /* 0x0000000604047c20 */ /* 0x000fc80008400000 */
[----:B------:R0:W2:Y:S02]  /*8060*/  F2I.U32.TRUNC.NTZ R29, R4 ;  /* 0x00000004001d7305 */ /* 0x0000a4000020f000 */
[----:B----4-:R-:W-:Y:S05]  /*8070*/  @!P0 BRA `(.L_x_174) ;  /* 0x0000000000288947 */ /* 0x010fea0003800000 */
[----:B------:R-:W4:Y:S02]  /*8080*/  LDC R5, c[0x0][0x634] ;  /* 0x00018d00ff057b82 */ /* 0x000f240000000800 */
[----:B----4-:R-:W-:-:S05]  /*8090*/  IADD3 R21, P0, R2, R5, RZ ;  /* 0x0000000502157210 */ /* 0x010fca0007f1e0ff */
[----:B---3--:R-:W-:-:S04]  /*80a0*/  IMAD.X R25, RZ, RZ, R3, P0 ;  /* 0x000000ffff197224 */ /* 0x008fc800000e0603 */
[----:B0-----:R-:W-:-:S04]  /*80b0*/  IMAD.WIDE.U32 R4, R25, R22, RZ ;  /* 0x0000001619047225 */ /* 0x001fc800078e00ff */
[----:B------:R-:W-:-:S04]  /*80c0*/  IMAD.WIDE.U32 R18, P0, R21, R23, R4 ;  /* 0x0000001715127225 */ /* 0x000fc80007800004 */
[----:B------:R-:W-:-:S04]  /*80d0*/  IMAD.WIDE.U32 R4, R21, R22, RZ ;  /* 0x0000001615047225 */ /* 0x000fc800078e00ff */
[----:B------:R-:W-:Y:S01]  /*80e0*/  IMAD.X R21, RZ, RZ, RZ, P0 ;  /* 0x000000ffff157224 */ /* 0x000fe200000e06ff */
[----:B------:R-:W-:Y:S01]  /*80f0*/  IADD3 RZ, P0, R5, R18, RZ ;  /* 0x0000001205ff7210 */ /* 0x000fe20007f1e0ff */
[----:B------:R-:W-:-:S04]  /*8100*/  IMAD.MOV.U32 R20, RZ, RZ, R19 ;  /* 0x000000ffff147224 */ /* 0x000fc800078e0013 */
[----:B------:R-:W-:-:S08]  /*8110*/  IMAD.WIDE.U32.X R20, R25, R23, R20, P0 ;  /* 0x0000001719147225 */ /* 0x000fd000000e0414 */
.L_x_174:
[-CC-:B-1-3--:R-:W-:Y:S01]  /*8120*/  SHF.R.U64 R24, R20, R6.reuse, R21.reuse ;  /* 0x0000000614187219 */ /* 0x18afe20000001215 */
[----:B------:R-:W1:Y:S01]  /*8130*/  LDC.64 R34, c[0x0][0x640] ;  /* 0x00019000ff227b82 */ /* 0x000e620000000a00 */
[----:B0-----:R-:W-:Y:S01]  /*8140*/  SHF.R.U32.HI R4, RZ, R6, R21 ;  /* 0x00000006ff047219 */ /* 0x001fe20000011615 */
[----:B--2---:R-:W-:Y:S01]  /*8150*/  IMAD.MOV R29, RZ, RZ, -R29 ;  /* 0x000000ffff1d7224 */ /* 0x004fe200078e0a1d */
[----:B------:R-:W-:Y:S01]  /*8160*/  IADD3 R19, P0, RZ, -R24, RZ ;  /* 0x80000018ff137210 */ /* 0x000fe20007f1e0ff */
[----:B------:R-:W-:Y:S01]  /*8170*/  ULDC UR6, c[0x0][0x154] ;  /* 0x0000550000067ab9 */ /* 0x000fe20000000800 */
[----:B------:R-:W-:Y:S02]  /*8180*/  IMAD.MOV.U32 R21, RZ, RZ, 0x1 ;  /* 0x00000001ff157424 */ /* 0x000fe400078e00ff */
[----:B------:R-:W-:Y:S01]  /*8190*/  IMAD R29, R31, R29, R28 ;  /* 0x0000001d1f1d7224 */ /* 0x000fe200078e021c */
[----:B------:R-:W0:Y:S01]  /*81a0*/  LDC R18, c[0x0][0x618] ;  /* 0x00018600ff127b82 */ /* 0x000e220000000800 */
[----:B------:R-:W-:-:S04]  /*81b0*/  IMAD.X R5, RZ, RZ, ~R4, P0 ;  /* 0x000000ffff057224 */ /* 0x000fc800000e0e04 */
[-C--:B------:R-:W-:Y:S02]  /*81c0*/  IMAD R6, R5, R26.reuse, RZ ;  /* 0x0000001a05067224 */ /* 0x080fe400078e02ff */
[C---:B------:R-:W-:Y:S01]  /*81d0*/  IMAD.WIDE.U32 R4, R19.reuse, R26, R2 ;  /* 0x0000001a13047225 */ /* 0x040fe200078e0002 */
[----:B------:R-:W2:Y:S03]  /*81e0*/  LDC R20, c[0x0][0x608] ;  /* 0x00018200ff147b82 */ /* 0x000ea60000000800 */
[----:B------:R-:W-:Y:S01]  /*81f0*/  IMAD R19, R19, R27, R6 ;  /* 0x0000001b13137224 */ /* 0x000fe200078e0206 */
[----:B------:R-:W-:-:S03]  /*8200*/  I2FP.F32.U32 R6, R30 ;  /* 0x0000001e00067245 */ /* 0x000fc60000201000 */
[----:B------:R-:W-:Y:S01]  /*8210*/  IMAD.IADD R5, R5, 0x1, R19 ;  /* 0x0000000105057824 */ /* 0x000fe200078e0213 */
[----:B------:R-:W3:Y:S01]  /*8220*/  LDC R32, c[0x0][0x658] ;  /* 0x00019600ff207b82 */ /* 0x000ee20000000800 */
[----:B-1----:R-:W-:Y:S01]  /*8230*/  ISETP.NE.U32.AND P0, PT, R34, RZ, PT ;  /* 0x000000ff2200720c */ /* 0x002fe20003f05070 */
[----:B------:R-:W-:-:S03]  /*8240*/  IMAD.MOV.U32 R19, RZ, RZ, -0x1 ;  /* 0xffffffffff137424 */ /* 0x000fc600078e00ff */
[----:B------:R-:W-:-:S03]  /*8250*/  ISETP.NE.AND.EX P0, PT, R35, RZ, PT, P0 ;  /* 0x000000ff2300720c */ /* 0x000fc60003f05300 */
[----:B------:R-:W1:Y:S01]  /*8260*/  LDC R27, c[0x0][0x148] ;  /* 0x00005200ff1b7b82 */ /* 0x000e620000000800 */
[-CC-:B0-----:R-:W-:Y:S02]  /*8270*/  SHF.R.U64 R22, R4, R18.reuse, R5.reuse ;  /* 0x0000001204167219 */ /* 0x181fe40000001205 */
[----:B------:R-:W-:Y:S01]  /*8280*/  SHF.R.U32.HI R5, RZ, R18, R5 ;  /* 0x00000012ff057219 */ /* 0x000fe20000011605 */
[----:B------:R-:W-:-:S04]  /*8290*/  FMUL R18, R6, UR6 ;  /* 0x0000000606127c20 */ /* 0x000fc80008400000 */
[----:B------:R-:W0:Y:S01]  /*82a0*/  LDC R28, c[0x0][0x600] ;  /* 0x00018000ff1c7b82 */ /* 0x000e220000000800 */
[----:B------:R4:W0:Y:S01]  /*82b0*/  F2I.U32.TRUNC.NTZ R25, R18 ;  /* 0x0000001200197305 */ /* 0x000822000020f000 */
[-CC-:B--2---:R-:W-:Y:S02]  /*82c0*/  SHF.R.U64 R6, R22, R20.reuse, R5.reuse ;  /* 0x0000001416067219 */ /* 0x184fe40000001205 */
[----:B------:R-:W-:-:S04]  /*82d0*/  SHF.R.U32.HI R5, RZ, R20, R5 ;  /* 0x00000014ff057219 */ /* 0x000fc80000011605 */
[----:B------:R-:W2:Y:S01]  /*82e0*/  LDC R33, c[0x0][0x648] ;  /* 0x00019200ff217b82 */ /* 0x000ea20000000800 */
[-CC-:B---3--:R-:W-:Y:S02]  /*82f0*/  SHF.R.U64 R26, R6, R32.reuse, R5.reuse ;  /* 0x00000020061a7219 */ /* 0x188fe40000001205 */
[-C--:B------:R-:W-:Y:S02]  /*8300*/  SHF.L.U32 R19, R19, R32.reuse, RZ ;  /* 0x0000002013137219 */ /* 0x080fe400000006ff */
[-C--:B------:R-:W-:Y:S01]  /*8310*/  SHF.R.U32.HI R5, RZ, R32.reuse, R5 ;  /* 0x00000020ff057219 */ /* 0x080fe20000011605 */
[----:B------:R-:W-:Y:S01]  /*8320*/  IMAD.MOV.U32 R4, RZ, RZ, R26 ;  /* 0x000000ffff047224 */ /* 0x000fe200078e001a */
[----:B------:R-:W-:Y:S01]  /*8330*/  SHF.L.U32 R32, R21, R32, RZ ;  /* 0x0000002015207219 */ /* 0x000fe200000006ff */
[----:B------:R-:W3:Y:S01]  /*8340*/  LDC R36, c[0x0][0x638] ;  /* 0x00018e00ff247b82 */ /* 0x000ee20000000800 */
[----:B------:R-:W-:-:S07]  /*8350*/  LOP3.LUT R31, RZ, R19, RZ, 0x33, !PT ;  /* 0x00000013ff1f7212 */ /* 0x000fce00078e33ff */
[----:B------:R-:W0:Y:S01]  /*8360*/  LDC R37, c[0x0][0x610] ;  /* 0x00018400ff257b82 */ /* 0x000e220000000800 */
[----:B----4-:R-:W-:Y:S05]  /*8370*/  @!P0 BRA `(.L_x_175) ;  /* 0x0000000000288947 */ /* 0x010fea0003800000 */
[----:B------:R-:W4:Y:S02]  /*8380*/  LDC R21, c[0x0][0x64c] ;  /* 0x00019300ff157b82 */ /* 0x000f240000000800 */
[----:B----4-:R-:W-:-:S05]  /*8390*/  IADD3 R21, P0, R26, R21, RZ ;  /* 0x000000151a157210 */ /* 0x010fca0007f1e0ff */
        /* <DEDUP_REMOVED lines=8> */
.L_x_175:
[----:B--2---:R-:W-:Y:S01]  /*8420*/  SHF.R.U64 R4, R4, R33, R5 ;  /* 0x0000002104047219 */ /* 0x004fe20000001205 */
[----:B0-----:R-:W-:Y:S01]  /*8430*/  VIADD R21, R28, 0xffffffff ;  /* 0xffffffff1c157836 */ /* 0x001fe20000000000 */
[----:B------:R-:W-:Y:S01]  /*8440*/  LOP3.LUT R19, R6, R31, RZ, 0xc0, !PT ;  /* 0x0000001f06137212 */ /* 0x000fe200078ec0ff */
[----:B------:R-:W-:Y:S02]  /*8450*/  IMAD.MOV R25, RZ, RZ, -R25 ;  /* 0x000000ffff197224 */ /* 0x000fe400078e0a19 */
[----:B------:R-:W-:Y:S02]  /*8460*/  IMAD.MOV R5, RZ, RZ, -R4 ;  /* 0x000000ffff057224 */ /* 0x000fe400078e0a04 */
[----:B------:R-:W-:Y:S01]  /*8470*/  IMAD R6, R32, R4, R19 ;  /* 0x0000000420067224 */ /* 0x000fe200078e0213 */
[----:B------:R-:W-:Y:S01]  /*8480*/  LOP3.LUT R19, R22, R21, RZ, 0xc0, !PT ;  /* 0x0000001516137212 */ /* 0x000fe200078ec0ff */
[----:B-1----:R-:W-:Y:S02]  /*8490*/  @P2 IMAD R29, R27, R25, R30 ;  /* 0x000000191b1d2224 */ /* 0x002fe400078e021e */
[----:B---3--:R-:W-:-:S02]  /*84a0*/  IMAD R4, R5, R36, R26 ;  /* 0x0000002405047224 */ /* 0x008fc400078e021a */
[----:B------:R-:W-:Y:S02]  /*84b0*/  IMAD R6, R6, R37, R29 ;  /* 0x0000002506067224 */ /* 0x000fe400078e021d */
[----:B------:R-:W-:Y:S02]  /*84c0*/  IMAD R19, R4, R28, R19 ;  /* 0x0000001c04137224 */ /* 0x000fe400078e0213 */
[----:B------:R-:W-:Y:S02]  /*84d0*/  IMAD.MOV.U32 R18, RZ, RZ, 0x1 ;  /* 0x00000001ff127424 */ /* 0x000fe400078e00ff */
[----:B------:R-:W-:Y:S01]  /*84e0*/  IMAD.MOV.U32 R4, RZ, RZ, R24 ;  /* 0x000000ffff047224 */ /* 0x000fe200078e0018 */
[----:B------:R-:W-:Y:S02]  /*84f0*/  SEL R5, R19, R6, !P2 ;  /* 0x0000000613057207 */ /* 0x000fe40005000000 */
[----:B------:R-:W-:-:S07]  /*8500*/  SEL R6, R6, R19, !P2 ;  /* 0x0000001306067207 */ /* 0x000fce0005000000 */
.L_x_173:
[----:B------:R-:W-:Y:S02]  /*8510*/  LOP3.LUT P0, RZ, R18, 0xff, RZ, 0xc0, !PT ;  /* 0x000000ff12ff7812 */ /* 0x000fe4000780c0ff */
[----:B------:R-:W-:-:S11]  /*8520*/  LOP3.LUT R150, R150, 0x1, RZ, 0x3c, !PT ;  /* 0x0000000196967812 */ /* 0x000fd600078e3cff */
[----:B------:R-:W-:Y:S05]  /*8530*/  @P0 BRA `(.L_x_176) ;  /* 0xffffff9400540947 */ /* 0x000fea000383ffff */
[----:B------:R-:W-:Y:S05]  /*8540*/  EXIT ;  /* 0x000000000000794d */ /* 0x000fea0003800000 */
.L_x_18:
[----:B------:R-:W-:-:S08]  /*8550*/  ISETP.NE.AND P0, PT, R18, RZ, PT ;  /* 0x000000ff1200720c */ /* 0x000fd00003f05270 */
[----:B--23-5:R-:W0:-:S00]  /*8560*/  USETMAXREG.DEALLOC.CTAPOOL 0x28 ;  /* 0x00000028000079c8 */ /* 0x02ce0000080e0500 */
[----:B------:R-:W-:Y:S05]  /*8570*/  @P0 EXIT ;  /* 0x000000000000094d */ /* 0x000fea0003800000 */
[----:B0-----:R-:W-:Y:S01]  /*8580*/  LOP3.LUT P0, RZ, R20, 0xff, RZ, 0xc0, !PT ;  /* 0x000000ff14ff7812 */ /* 0x001fe2000780c0ff */
[----:B------:R-:W-:Y:S02]  /*8590*/  IMAD.MOV.U32 R12, RZ, RZ, 0x1 ;  /* 0x00000001ff0c7424 */ /* 0x000fe400078e00ff */
[----:B------:R-:W-:-:S10]  /*85a0*/  IMAD.MOV.U32 R13, RZ, RZ, RZ ;  /* 0x000000ffff0d7224 */ /* 0x000fd400078e00ff */
[----:B------:R-:W-:Y:S05]  /*85b0*/  @!P0 BRA `(.L_x_177) ;  /* 0x0000000c00308947 */ /* 0x000fea0003800000 */
[----:B------:R-:W0:Y:S01]  /*85c0*/  S2R R17, SR_CgaCtaId ;  /* 0x0000000000117919 */ /* 0x000e220000008800 */
[----:B------:R-:W-:Y:S01]  /*85d0*/  LOP3.LUT P0, RZ, R11, 0x1f, RZ, 0xc0, !PT ;  /* 0x0000001f0bff7812 */ /* 0x000fe2000780c0ff */
[----:B------:R-:W-:Y:S01]  /*85e0*/  ULDC UR5, c[0x0][0x658] ;  /* 0x0001960000057ab9 */ /* 0x000fe20000000800 */
[----:B------:R-:W-:Y:S01]  /*85f0*/  UMOV UR6, 0xffffffff ;  /* 0xffffffff00067882 */ /* 0x000fe20000000000 */
[----:B------:R-:W-:Y:S01]  /*8600*/  BSSY B0, `(.L_x_177) ;  /* 0x00000c7000007945 */ /* 0x000fe20003800000 */
[----:B------:R-:W-:Y:S01]  /*8610*/  USHF.L.U32 UR6, UR6, UR5, URZ ;  /* 0x0000000506067299 */ /* 0x000fe2000800063f */
[C---:B------:R-:W-:Y:S01]  /*8620*/  ISETP.NE.AND P3, PT, R10.reuse, RZ, PT ;  /* 0x000000ff0a00720c */ /* 0x040fe20003f65270 */
[----:B------:R-:W-:Y:S01]  /*8630*/  IMAD.MOV.U32 R15, RZ, RZ, 0x1 ;  /* 0x00000001ff0f7424 */ /* 0x000fe200078e00ff */
[----:B------:R-:W-:Y:S01]  /*8640*/  ISETP.NE.OR P0, PT, R10, RZ, !P0 ;  /* 0x000000ff0a00720c */ /* 0x000fe20004705670 */
[----:B------:R-:W-:Y:S01]  /*8650*/  IMAD.MOV.U32 R12, RZ, RZ, 0x1 ;  /* 0x00000001ff0c7424 */ /* 0x000fe200078e00ff */
[----:B------:R-:W-:Y:S01]  /*8660*/  LOP3.LUT R14, R7, 0x2, RZ, 0xfc, !PT ;  /* 0x00000002070e7812 */ /* 0x000fe200078efcff */
[----:B------:R-:W-:Y:S01]  /*8670*/  IMAD.MOV.U32 R13, RZ, RZ, RZ ;  /* 0x000000ffff0d7224 */ /* 0x000fe200078e00ff */
[----:B------:R-:W-:Y:S01]  /*8680*/  ULDC UR4, c[0x0][0x600] ;  /* 0x0001800000047ab9 */ /* 0x000fe20000000800 */
[----:B------:R-:W-:Y:S01]  /*8690*/  UMOV UR7, 0x1 ;  /* 0x0000000100077882 */ /* 0x000fe20000000000 */
[----:B------:R-:W-:-:S02]  /*86a0*/  UIADD3 UR22, UR13, 0x1, URZ ;  /* 0x000000010d167890 */ /* 0x000fc4000fffe03f */
[----:B------:R-:W-:Y:S02]  /*86b0*/  UIADD3 UR16, UR4, -0x1, URZ ;  /* 0xffffffff04107890 */ /* 0x000fe4000fffe03f */
[----:B------:R-:W-:Y:S02]  /*86c0*/  USHF.L.U32 UR18, UR7, UR5, URZ ;  /* 0x0000000507127299 */ /* 0x000fe4000800063f */
[----:B------:R-:W-:Y:S01]  /*86d0*/  ULOP3.LUT UR17, URZ, UR6, URZ, 0x33, !UPT ;  /* 0x000000063f117292 */ /* 0x000fe2000f8e333f */
[----:B------:R-:W-:Y:S01]  /*86e0*/  ULDC.64 UR20, c[0x0][0x198] ;  /* 0x0000660000147ab9 */ /* 0x000fe20000000a00 */
[C---:B0-----:R-:W-:Y:S02]  /*86f0*/  IMAD.SHL.U32 R16, R17.reuse, 0x10, RZ ;  /* 0x0000001011107824 */ /* 0x041fe400078e00ff */
[----:B------:R-:W-:-:S03]  /*8700*/  IMAD.SHL.U32 R17, R17, 0x200, RZ ;  /* 0x0000020011117824 */ /* 0x000fc600078e00ff */
[----:B------:R-:W-:Y:S02]  /*8710*/  LOP3.LUT R16, R16, 0x70, RZ, 0xc0, !PT ;  /* 0x0000007010107812 */ /* 0x000fe400078ec0ff */
[----:B------:R-:W-:-:S07]  /*8720*/  LOP3.LUT R17, R17, 0xe00, RZ, 0xc0, !PT ;  /* 0x00000e0011117812 */ /* 0x000fce00078ec0ff */
.L_x_189:
[----:B------:R-:W-:-:S03]  /*8730*/  UMOV UR4, 0xffffffff ;  /* 0xffffffff00047882 */ /* 0x000fc60000000000 */
[----:B------:R-:W-:Y:S05]  /*8740*/  BRA.DIV UR4, `(.L_x_178) ;  /* 0x0000002204907947 */ /* 0x000fea000b800000 */
[----:B------:R-:W-:-:S13]  /*8750*/  ELECT P1, URZ, PT ;  /* 0x00000000003f782f */ /* 0x000fda0003820000 */
.L_x_235:
[----:B------:R-:W0:Y:S01]  /*8760*/  LDC R10, c[0x0][0x28c] ;  /* 0x0000a300ff0a7b82 */ /* 0x000e220000000800 */
[----:B------:R-:W-:Y:S01]  /*8770*/  BSSY B1, `(.L_x_179) ;  /* 0x0000039000017945 */ /* 0x000fe20003800000 */
[----:B0-----:R-:W-:-:S13]  /*8780*/  ISETP.LT.OR P1, PT, R10, 0x1, !P1 ;  /* 0x000000010a00780c */ /* 0x001fda0004f21670 */
[----:B------:R-:W-:Y:S05]  /*8790*/  @P1 BRA `(.L_x_180) ;  /* 0x0000000000d81947 */ /* 0x000fea0003800000 */
[----:B------:R-:W-:Y:S02]  /*87a0*/  IMAD.SHL.U32 R18, R6, 0x40, RZ ;  /* 0x0000004006127824 */ /* 0x000fe400078e00ff */
[----:B------:R-:W-:Y:S02]  /*87b0*/  IMAD R19, R5, 0x80, R16 ;  /* 0x0000008005137824 */ /* 0x000fe400078e0210 */
[----:B------:R-:W-:Y:S02]  /*87c0*/  IMAD.MOV.U32 R20, RZ, RZ, RZ ;  /* 0x000000ffff147224 */ /* 0x000fe400078e00ff */
[----:B------:R-:W-:Y:S02]  /*87d0*/  IMAD.U32 R22, RZ, RZ, UR22 ;  /* 0x00000016ff167e24 */ /* 0x000fe4000f8e00ff */
[----:B------:R-:W-:Y:S02]  /*87e0*/  IMAD.MOV.U32 R5, RZ, RZ, R12 ;  /* 0x000000ffff057224 */ /* 0x000fe400078e000c */
[----:B------:R-:W-:-:S07]  /*87f0*/  IMAD.MOV.U32 R6, RZ, RZ, R13 ;  /* 0x000000ffff067224 */ /* 0x000fce00078e000d */
.L_x_184:
[----:B------:R-:W0:Y:S01]  /*8800*/  S2R R11, SR_CgaCtaId ;  /* 0x00000000000b7919 */ /* 0x000e220000008800 */
[----:B------:R-:W-:-:S04]  /*8810*/  MOV R10, 0x400 ;  /* 0x00000400000a7802 */ /* 0x000fc80000000f00 */
[----:B0-----:R-:W-:Y:S02]  /*8820*/  LEA R23, R11, R10, 0x18 ;  /* 0x0000000a0b177211 */ /* 0x001fe400078ec0ff */
[----:B------:R-:W-:Y:S01]  /*8830*/  SHF.L.U32 R10, R5, 0x1f, RZ ;  /* 0x0000001f050a7819 */ /* 0x000fe200000006ff */
[----:B------:R-:W0:Y:S02]  /*8840*/  @!P3 LDC R11, c[0x0][0x500] ;  /* 0x00014000ff0bbb82 */ /* 0x000e240000000800 */
[----:B------:R-:W-:-:S04]  /*8850*/  IMAD R21, R6, 0x8, R23 ;  /* 0x0000000806157824 */ /* 0x000fc800078e0217 */
[----:B------:R-:W1:Y:S02]  /*8860*/  SYNCS.PHASECHK.TRANS64.TRYWAIT P1, [R21+URZ+0x128], R10 ;  /* 0x0001280a150075a7 */ /* 0x000e64000802017f */
[----:B-1----:R-:W-:Y:S05]  /*8870*/  @!P1 BRA `(.L_x_181) ;  /* 0x0000002000649947 */ /* 0x002fea0003800000 */
.L_x_236:
[----:B-1----:R-:W-:Y:S01]  /*8880*/  PRMT R10, R14, 0x9910, RZ ;  /* 0x000099100e0a7816 */ /* 0x002fe200000000ff */
[----:B0-----:R0:W-:Y:S03]  /*8890*/  @!P3 SYNCS.ARRIVE.TRANS64 RZ, [R21+URZ], R11 ;  /* 0x0000000b15ffb9a7 */ /* 0x0011e6000800003f */
[----:B------:R-:W-:-:S13]  /*88a0*/  ISETP.NE.AND P1, PT, R10, 0x2, PT ;  /* 0x000000020a00780c */ /* 0x000fda0003f25270 */
[----:B0-----:R-:W-:Y:S05]  /*88b0*/  @P1 BRA `(.L_x_182) ;  /* 0x0000000000041947 */ /* 0x001fea0003800000 */
[----:B------:R-:W-:Y:S01]  /*88c0*/  BPT.TRAP 0x1 ;  /* 0x000000040000795c */ /* 0x000fe20000300000 */
.L_x_182:
[----:B------:R-:W-:Y:S05]  /*88d0*/  @P0 BRA `(.L_x_183) ;  /* 0x0000000000040947 */ /* 0x000fea0003800000 */
[----:B------:R-:W-:Y:S01]  /*88e0*/  BPT.TRAP 0x1 ;  /* 0x000000040000795c */ /* 0x000fe20000300000 */
.L_x_183:
[----:B------:R-:W-:Y:S01]  /*88f0*/  R2UR UR15, R23 ;  /* 0x00000000170f72ca */ /* 0x000fe200000e0000 */
[C---:B------:R-:W-:Y:S01]  /*8900*/  IMAD R23, R6.reuse, 0x800, R23 ;  /* 0x0000080006177824 */ /* 0x040fe200078e0217 */
[----:B------:R-:W-:Y:S01]  /*8910*/  R2UR UR9, R21 ;  /* 0x00000000150972ca */ /* 0x000fe200000e0000 */
[----:B------:R-:W-:Y:S01]  /*8920*/  IMAD R10, R6, 0x1000, R17 ;  /* 0x00001000060a7824 */ /* 0x000fe200078e0211 */
[----:B------:R-:W-:Y:S01]  /*8930*/  UIADD3 UR4, UP0, UR20, 0xf0, URZ ;  /* 0x000000f014047890 */ /* 0x000fe2000ff1e03f */
[----:B------:R-:W-:Y:S01]  /*8940*/  VIADD R22, R22, 0xffffffff ;  /* 0xffffffff16167836 */ /* 0x000fe20000000000 */
[----:B------:R-:W-:Y:S01]  /*8950*/  R2UR UR5, R23 ;  /* 0x00000000170572ca */ /* 0x000fe200000e0000 */
[----:B------:R-:W-:Y:S01]  /*8960*/  UIADD3 UR24, UP1, UR20, 0x1f0, URZ ;  /* 0x000001f014187890 */ /* 0x000fe2000ff3e03f */
[----:B------:R-:W-:Y:S01]  /*8970*/  R2UR UR8, R10 ;  /* 0x000000000a0872ca */ /* 0x000fe200000e0000 */
[----:B------:R-:W-:Y:S01]  /*8980*/  VIADD R6, R6, 0x1 ;  /* 0x0000000106067836 */ /* 0x000fe20000000000 */
[----:B------:R-:W-:Y:S01]  /*8990*/  R2UR UR11, R18 ;  /* 0x00000000120b72ca */ /* 0x000fe200000e0000 */
[----:B------:R-:W-:Y:S01]  /*89a0*/  UIADD3.X UR25, URZ, UR21, URZ, UP1, !UPT ;  /* 0x000000153f197290 */ /* 0x000fe20008ffe43f */
[----:B------:R-:W-:Y:S01]  /*89b0*/  R2UR UR10, R20 ;  /* 0x00000000140a72ca */ /* 0x000fe200000e0000 */
[----:B------:R-:W-:Y:S01]  /*89c0*/  UMOV UR6, 0x0 ;  /* 0x0000000000067882 */ /* 0x000fe20000000000 */
[----:B------:R-:W-:Y:S01]  /*89d0*/  R2UR UR12, R4 ;  /* 0x00000000040c72ca */ /* 0x000fe200000e0000 */
[----:B------:R-:W-:Y:S01]  /*89e0*/  UMOV UR7, 0x10000000 ;  /* 0x1000000000077882 */ /* 0x000fe20000000000 */
[----:B------:R-:W-:Y:S01]  /*89f0*/  R2UR UR19, R19 ;  /* 0x00000000131372ca */ /* 0x000fe200000e0000 */
[----:B------:R-:W-:Y:S01]  /*8a00*/  UMOV UR23, 0xff0000 ;  /* 0x00ff000000177882 */ /* 0x000fe20000000000 */
[----:B------:R-:W-:Y:S01]  /*8a10*/  ISETP.GT.AND P4, PT, R22, 0x1, PT ;  /* 0x000000011600780c */ /* 0x000fe20003f84270 */
[----:B------:R-:W-:Y:S01]  /*8a20*/  UIADD3 UR14, UR5, 0x380, URZ ;  /* 0x00000380050e7890 */ /* 0x000fe2000fffe03f */
[----:B------:R-:W-:Y:S01]  /*8a30*/  ISETP.NE.AND P1, PT, R6, 0x25, PT ;  /* 0x000000250600780c */ /* 0x000fe20003f25270 */
[----:B------:R-:W-:Y:S01]  /*8a40*/  UIADD3.X UR5, URZ, UR21, URZ, UP0, !UPT ;  /* 0x000000153f057290 */ /* 0x000fe200087fe43f */
[----:B------:R-:W-:Y:S01]  /*8a50*/  VIADD R20, R20, 0x20 ;  /* 0x0000002014147836 */ /* 0x000fe20000000000 */
[----:B------:R-:W-:Y:S01]  /*8a60*/  UIADD3 UR15, UR15, 0x12b80, UR8 ;  /* 0x00012b800f0f7890 */ /* 0x000fe2000fffe008 */
[----:B------:R-:W-:-:S02]  /*8a70*/  SEL R10, RZ, 0x1, P1 ;  /* 0x00000001ff0a7807 */ /* 0x000fc40000800000 */
[----:B------:R-:W-:Y:S01]  /*8a80*/  UMOV UR8, UR14 ;  /* 0x0000000e00087c82 */ /* 0x000fe20008000000 */
[----:B------:R-:W-:Y:S02]  /*8a90*/  SEL R6, R6, RZ, P1 ;  /* 0x000000ff06067207 */ /* 0x000fe40000800000 */
[----:B------:R-:W-:Y:S01]  /*8aa0*/  LOP3.LUT R5, R5, R10, RZ, 0x3c, !PT ;  /* 0x0000000a05057212 */ /* 0x000fe200078e3cff */
[----:B------:R0:W-:Y:S02]  /*8ab0*/  UTMALDG.3D [UR8], [UR4], desc[UR6] ;  /* 0x00000608040075b4 */ /* 0x0001e40008011000 */
[----:B0-----:R-:W-:Y:S01]  /*8ac0*/  UMOV UR11, UR19 ;  /* 0x00000013000b7c82 */ /* 0x001fe20008000000 */
[----:B------:R-:W-:Y:S02]  /*8ad0*/  UMOV UR8, UR15 ;  /* 0x0000000f00087c82 */ /* 0x000fe40008000000 */
[----:B------:R0:W-:Y:S02]  /*8ae0*/  UTMALDG.3D.MULTICAST [UR8], [UR24], UR23, desc[UR6] ;  /* 0x00000608180073b4 */ /* 0x0001e40008011817 */
[----:B0-----:R-:W-:Y:S05]  /*8af0*/  @P4 BRA `(.L_x_184) ;  /* 0xfffffffc00404947 */ /* 0x001fea000383ffff */
.L_x_180:
[----:B------:R-:W-:Y:S05]  /*8b00*/  BSYNC B1 ;  /* 0x0000000000017941 */ /* 0x000fea0003800000 */
.L_x_179:
[----:B------:R-:W-:Y:S01]  /*8b10*/  LOP3.LUT P5, RZ, R15, 0xff, RZ, 0xc0, !PT ;  /* 0x000000ff0fff7812 */ /* 0x000fe200078ac0ff */
[----:B------:R-:W-:Y:S01]  /*8b20*/  VIADD R6, R13, UR13 ;  /* 0x0000000d0d067c36 */ /* 0x000fe20008000000 */
[----:B------:R-:W-:Y:S02]  /*8b30*/  UISETP.GE.U32.AND UP0, UPT, UR13, 0x25, UPT ;  /* 0x000000250d00788c */ /* 0x000fe4000bf06070 */
[----:B------:R-:W-:Y:S01]  /*8b40*/  IMAD.U32 R13, RZ, RZ, UR13 ;  /* 0x0000000dff0d7e24 */ /* 0x000fe2000f8e00ff */
[----:B------:R-:W-:Y:S01]  /*8b50*/  ULDC.64 UR4, c[0x0][0x650] ;  /* 0x0001940000047ab9 */ /* 0x000fe20000000a00 */
[C---:B------:R-:W-:Y:S01]  /*8b60*/  IMAD.WIDE.U32 R4, R6.reuse, -0x45306eb3, RZ ;  /* 0xbacf914d06047825 */ /* 0x040fe200078e00ff */
[C---:B------:R-:W-:Y:S01]  /*8b70*/  ISETP.GT.U32.AND P1, PT, R6.reuse, 0x24, PT ;  /* 0x000000240600780c */ /* 0x040fe20003f24070 */
[----:B------:R-:W-:Y:S01]  /*8b80*/  BSSY B1, `(.L_x_185) ;  /* 0x000006c000017945 */ /* 0x000fe20003800000 */
[----:B------:R-:W-:Y:S01]  /*8b90*/  PLOP3.LUT P4, PT, PT, PT, UP0, 0x80, 0x0 ;  /* 0x000000000000781c */ /* 0x000fe20003f8f008 */
[----:B------:R-:W-:Y:S01]  /*8ba0*/  IMAD.IADD R4, R6, 0x1, -R5 ;  /* 0x0000000106047824 */ /* 0x000fe200078e0a05 */
[----:B------:R-:W-:-:S02]  /*8bb0*/  ISETP.LT.U32.AND P1, PT, R13, 0x25, P1 ;  /* 0x000000250d00780c */ /* 0x000fc40000f21070 */
[----:B------:R-:W-:Y:S01]  /*8bc0*/  PRMT R15, RZ, 0x7610, R15 ;  /* 0x00007610ff0f7816 */ /* 0x000fe2000000000f */
[----:B------:R-:W0:Y:S01]  /*8bd0*/  @P5 S2R R11, SR_CgaCtaId ;  /* 0x00000000000b5919 */ /* 0x000e220000008800 */
[----:B------:R-:W-:Y:S02]  /*8be0*/  @P5 MOV R10, 0x400 ;  /* 0x00000400000a5802 */ /* 0x000fe40000000f00 */
[----:B------:R-:W-:Y:S01]  /*8bf0*/  LEA.HI R4, R4, R5, RZ, 0x1f ;  /* 0x0000000504047211 */ /* 0x000fe200078ff8ff */
[----:B------:R-:W-:-:S03]  /*8c00*/  IMAD.MOV.U32 R5, RZ, RZ, -0x1 ;  /* 0xffffffffff057424 */ /* 0x000fc600078e00ff */
[----:B------:R-:W-:Y:S01]  /*8c10*/  SHF.R.U32.HI R13, RZ, 0x5, R4 ;  /* 0x00000005ff0d7819 */ /* 0x000fe20000011604 */
[----:B------:R-:W-:Y:S01]  /*8c20*/  IMAD.MOV.U32 R4, RZ, RZ, -0x1 ;  /* 0xffffffffff047424 */ /* 0x000fe200078e00ff */
[----:B0-----:R-:W-:Y:S02]  /*8c30*/  @P5 LEA R10, R11, R10, 0x18 ;  /* 0x0000000a0b0a5211 */ /* 0x001fe400078ec0ff */
[----:B------:R-:W-:Y:S02]  /*8c40*/  SEL R11, RZ, 0x1, !P1 ;  /* 0x00000001ff0b7807 */ /* 0x000fe40004800000 */
[----:B------:R-:W-:Y:S01]  /*8c50*/  IADD3 R2, P1, R2, R8, RZ ;  /* 0x0000000802027210 */ /* 0x000fe20007f3e0ff */
[----:B------:R0:W-:Y:S01]  /*8c60*/  @P5 SYNCS.ARRIVE.TRANS64.A1T0 RZ, [R10+URZ+0x288], RZ ;  /* 0x000288ff0aff59a7 */ /* 0x0001e2000810003f */
[----:B------:R-:W-:-:S03]  /*8c70*/  LOP3.LUT R12, R12, R11, RZ, 0x3c, !PT ;  /* 0x0000000b0c0c7212 */ /* 0x000fc600078e3cff */
[----:B------:R-:W-:Y:S01]  /*8c80*/  IMAD.X R3, R3, 0x1, R0, P1 ;  /* 0x0000000103037824 */ /* 0x000fe200008e0600 */
[----:B------:R-:W-:Y:S02]  /*8c90*/  ISETP.GE.U32.AND P1, PT, R2, UR4, PT ;  /* 0x0000000402007c0c */ /* 0x000fe4000bf26070 */
[----:B------:R-:W-:Y:S01]  /*8ca0*/  @P4 LOP3.LUT R12, R12, 0x1, R13, 0x78, !PT ;  /* 0x000000010c0c4812 */ /* 0x000fe200078e780d */
[----:B------:R-:W-:Y:S01]  /*8cb0*/  IMAD R13, R13, -0x25, R6 ;  /* 0xffffffdb0d0d7824 */ /* 0x000fe200078e0206 */
[----:B------:R-:W-:Y:S01]  /*8cc0*/  ISETP.GE.U32.AND.EX P1, PT, R3, UR5, PT, P1 ;  /* 0x0000000503007c0c */ /* 0x000fe2000bf26110 */
[----:B------:R-:W-:Y:S01]  /*8cd0*/  IMAD.MOV.U32 R6, RZ, RZ, -0x1 ;  /* 0xffffffffff067424 */ /* 0x000fe200078e00ff */
[----:B0-----:R-:W-:-:S11]  /*8ce0*/  PRMT R10, RZ, 0x7610, R10 ;  /* 0x00007610ff0a7816 */ /* 0x001fd6000000000a */
[----:B------:R-:W-:Y:S05]  /*8cf0*/  @P1 BRA `(.L_x_186) ;  /* 0x0000000400501947 */ /* 0x000fea0003800000 */
[----:B------:R-:W0:Y:S01]  /*8d00*/  S2R R6, SR_CTAID.X ;  /* 0x0000000000067919 */ /* 0x000e220000002500 */
[----:B------:R-:W-:Y:S01]  /*8d10*/  ULDC.64 UR4, c[0x0][0x628] ;  /* 0x00018a0000047ab9 */ /* 0x000fe20000000a00 */
[----:B------:R-:W-:Y:S01]  /*8d20*/  ULDC UR7, c[0x0][0x630] ;  /* 0x00018c0000077ab9 */ /* 0x000fe20000000800 */
[----:B------:R-:W-:Y:S01]  /*8d30*/  ISETP.NE.U32.AND P1, PT, RZ, UR4, PT ;  /* 0x00000004ff007c0c */ /* 0x000fe2000bf25070 */
[----:B------:R-:W1:Y:S01]  /*8d40*/  S2R R19, SR_CTAID.Y ;  /* 0x0000000000137919 */ /* 0x000e620000002600 */
[----:B------:R-:W-:Y:S01]  /*8d50*/  ULDC UR8, c[0x0][0x150] ;  /* 0x0000540000087ab9 */ /* 0x000fe20000000800 */
[----:B------:R-:W-:Y:S01]  /*8d60*/  IMAD.MOV.U32 R4, RZ, RZ, R2 ;  /* 0x000000ffff047224 */ /* 0x000fe200078e0002 */
[----:B------:R-:W-:Y:S01]  /*8d70*/  ISETP.NE.AND.EX P1, PT, RZ, UR5, PT, P1 ;  /* 0x00000005ff007c0c */ /* 0x000fe2000bf25310 */
[----:B------:R-:W-:Y:S01]  /*8d80*/  IMAD.MOV.U32 R5, RZ, RZ, R3 ;  /* 0x000000ffff057224 */ /* 0x000fe200078e0003 */
[----:B0-----:R-:W-:-:S11]  /*8d90*/  I2FP.F32.U32 R20, R6 ;  /* 0x0000000600147245 */ /* 0x001fd60000201000 */
[----:B------:R-:W-:Y:S05]  /*8da0*/  @!P1 BRA `(.L_x_187) ;  /* 0x0000000000289947 */ /* 0x000fea0003800000 */
[----:B------:R-:W-:Y:S02]  /*8db0*/  ULDC UR6, c[0x0][0x634] ;  /* 0x00018d0000067ab9 */ /* 0x000fe40000000800 */
[----:B------:R-:W-:-:S05]  /*8dc0*/  IADD3 R5, P1, R2, UR6, RZ ;  /* 0x0000000602057c10 */ /* 0x000fca000ff3e0ff */
[----:B------:R-:W-:-:S04]  /*8dd0*/  IMAD.X R21, RZ, RZ, R3, P1 ;  /* 0x000000ffff157224 */ /* 0x000fc800008e0603 */
[----:B------:R-:W-:-:S04]  /*8de0*/  IMAD.WIDE.U32 R10, R21, UR4, RZ ;  /* 0x00000004150a7c25 */ /* 0x000fc8000f8e00ff */
[----:B------:R-:W-:-:S04]  /*8df0*/  IMAD.WIDE.U32 R10, P1, R5, UR5, R10 ;  /* 0x00000005050a7c25 */ /* 0x000fc8000f82000a */
[----:B------:R-:W-:-:S04]  /*8e00*/  IMAD.WIDE.U32 R4, R5, UR4, RZ ;  /* 0x0000000405047c25 */ /* 0x000fc8000f8e00ff */
[----:B------:R-:W-:Y:S01]  /*8e10*/  IMAD.MOV.U32 R4, RZ, RZ, R11 ;  /* 0x000000ffff047224 */ /* 0x000fe200078e000b */
[----:B------:R-:W-:Y:S01]  /*8e20*/  IADD3 RZ, P4, R5, R10, RZ ;  /* 0x0000000a05ff7210 */ /* 0x000fe20007f9e0ff */
[----:B------:R-:W-:-:S04]  /*8e30*/  IMAD.X R5, RZ, RZ, RZ, P1 ;  /* 0x000000ffff057224 */ /* 0x000fc800008e06ff */
[----:B------:R-:W-:-:S08]  /*8e40*/  IMAD.WIDE.U32.X R4, R21, UR5, R4, P4 ;  /* 0x0000000515047c25 */ /* 0x000fd0000a0e0404 */
.L_x_187:
[--C-:B------:R-:W-:Y:S01]  /*8e50*/  SHF.R.U64 R18, R4, UR7, R5.reuse ;  /* 0x0000000704127c19 */ /* 0x100fe20008001205 */
[----:B------:R-:W-:Y:S01]  /*8e60*/  FMUL R20, R20, UR8 ;  /* 0x0000000814147c20 */ /* 0x000fe20008400000 */
[----:B------:R-:W0:Y:S01]  /*8e70*/  LDC R21, c[0x0][0x144] ;  /* 0x00005100ff157b82 */ /* 0x000e220000000800 */
[----:B-1----:R-:W-:Y:S01]  /*8e80*/  I2FP.F32.U32 R10, R19 ;  /* 0x00000013000a7245 */ /* 0x002fe20000201000 */
[----:B------:R-:W-:Y:S01]  /*8e90*/  ULDC UR6, c[0x0][0x154] ;  /* 0x0000550000067ab9 */ /* 0x000fe20000000800 */
[----:B------:R-:W-:Y:S01]  /*8ea0*/  SHF.R.U32.HI R4, RZ, UR7, R5 ;  /* 0x00000007ff047c19 */ /* 0x000fe20008011605 */
[----:B------:R-:W-:Y:S01]  /*8eb0*/  ULDC.64 UR4, c[0x0][0x620] ;  /* 0x0001880000047ab9 */ /* 0x000fe20000000a00 */
[----:B------:R-:W-:Y:S01]  /*8ec0*/  IADD3 R5, P1, RZ, -R18, RZ ;  /* 0x80000012ff057210 */ /* 0x000fe20007f3e0ff */
[----:B------:R-:W1:Y:S01]  /*8ed0*/  F2I.U32.TRUNC.NTZ R20, R20 ;  /* 0x0000001400147305 */ /* 0x000e62000020f000 */
[----:B------:R-:W-:Y:S01]  /*8ee0*/  FMUL R10, R10, UR6 ;  /* 0x000000060a0a7c20 */ /* 0x000fe20008400000 */
[----:B------:R-:W2:Y:S01]  /*8ef0*/  LDC R22, c[0x0][0x148] ;  /* 0x00005200ff167b82 */ /* 0x000ea20000000800 */
[----:B------:R-:W-:Y:S01]  /*8f00*/  ULDC.64 UR6, c[0x0][0x640] ;  /* 0x0001900000067ab9 */ /* 0x000fe20000000a00 */
[----:B------:R-:W-:Y:S01]  /*8f10*/  IMAD.X R4, RZ, RZ, ~R4, P1 ;  /* 0x000000ffff047224 */ /* 0x000fe200008e0e04 */
[----:B------:R-:W-:-:S03]  /*8f20*/  ISETP.NE.U32.AND P1, PT, RZ, UR6, PT ;  /* 0x00000006ff007c0c */ /* 0x000fc6000bf25070 */
[----:B------:R-:W-:Y:S01]  /*8f30*/  IMAD R4, R4, UR4, RZ ;  /* 0x0000000404047c24 */ /* 0x000fe2000f8e02ff */
[----:B------:R-:W3:Y:S01]  /*8f40*/  F2I.U32.TRUNC.NTZ R10, R10 ;  /* 0x0000000a000a7305 */ /* 0x000ee2000020f000 */
[----:B------:R-:W-:Y:S02]  /*8f50*/  ISETP.NE.AND.EX P1, PT, RZ, UR7, PT, P1 ;  /* 0x00000007ff007c0c */ /* 0x000fe4000bf25310 */
[C---:B------:R-:W-:Y:S02]  /*8f60*/  IMAD R11, R5.reuse, UR5, R4 ;  /* 0x00000005050b7c24 */ /* 0x040fe4000f8e0204 */
[----:B------:R-:W-:Y:S01]  /*8f70*/  IMAD.WIDE.U32 R4, R5, UR4, R2 ;  /* 0x0000000405047c25 */ /* 0x000fe2000f8e0002 */
[----:B------:R-:W-:-:S03]  /*8f80*/  ULDC UR4, c[0x0][0x618] ;  /* 0x0001860000047ab9 */ /* 0x000fc60000000800 */
[----:B-1----:R-:W-:Y:S02]  /*8f90*/  IMAD.MOV R20, RZ, RZ, -R20 ;  /* 0x000000ffff147224 */ /* 0x002fe400078e0a14 */
[----:B------:R-:W-:Y:S02]  /*8fa0*/  IMAD.IADD R5, R5, 0x1, R11 ;  /* 0x0000000105057824 */ /* 0x000fe400078e020b */
[----:B0-----:R-:W-:-:S03]  /*8fb0*/  IMAD R6, R21, R20, R6 ;  /* 0x0000001415067224 */ /* 0x001fc600078e0206 */
[--C-:B------:R-:W-:Y:S01]  /*8fc0*/  SHF.R.U64 R20, R4, UR4, R5.reuse ;  /* 0x0000000404147c19 */ /* 0x100fe20008001205 */
[----:B---3--:R-:W-:Y:S01]  /*8fd0*/  IMAD.MOV R4, RZ, RZ, -R10 ;  /* 0x000000ffff047224 */ /* 0x008fe200078e0a0a */
[----:B------:R-:W-:Y:S01]  /*8fe0*/  SHF.R.U32.HI R5, RZ, UR4, R5 ;  /* 0x00000004ff057c19 */ /* 0x000fe20008011605 */
[----:B------:R-:W-:Y:S02]  /*8ff0*/  ULDC UR4, c[0x0][0x608] ;  /* 0x0001820000047ab9 */ /* 0x000fe40000000800 */
[----:B--2---:R-:W-:Y:S01]  /*9000*/  @P2 IMAD R6, R22, R4, R19 ;  /* 0x0000000416062224 */ /* 0x004fe200078e0213 */
[--C-:B------:R-:W-:Y:S02]  /*9010*/  SHF.R.U64 R22, R20, UR4, R5.reuse ;  /* 0x0000000414167c19 */ /* 0x100fe40008001205 */
[----:B------:R-:W-:Y:S01]  /*9020*/  SHF.R.U32.HI R5, RZ, UR4, R5 ;  /* 0x00000004ff057c19 */ /* 0x000fe20008011605 */
[----:B------:R-:W-:-:S03]  /*9030*/  ULDC UR4, c[0x0][0x658] ;  /* 0x0001960000047ab9 */ /* 0x000fc60000000800 */
[--C-:B------:R-:W-:Y:S02]  /*9040*/  SHF.R.U64 R19, R22, UR4, R5.reuse ;  /* 0x0000000416137c19 */ /* 0x100fe40008001205 */
[----:B------:R-:W-:-:S03]  /*9050*/  SHF.R.U32.HI R21, RZ, UR4, R5 ;  /* 0x00000004ff157c19 */ /* 0x000fc60008011605 */
[----:B------:R-:W-:Y:S02]  /*9060*/  IMAD.MOV.U32 R10, RZ, RZ, R19 ;  /* 0x000000ffff0a7224 */ /* 0x000fe400078e0013 */
[----:B------:R-:W-:Y:S01]  /*9070*/  IMAD.MOV.U32 R5, RZ, RZ, R21 ;  /* 0x000000ffff057224 */ /* 0x000fe200078e0015 */
[----:B------:R-:W-:Y:S06]  /*9080*/  @!P1 BRA `(.L_x_188) ;  /* 0x00000000002c9947 */ /* 0x000fec0003800000 */
        /* <DEDUP_REMOVED lines=9> */
[----:B------:R-:W-:-:S04]  /*9120*/  IMAD.WIDE.U32.X R4, R21, UR7, R4, P4 ;  /* 0x0000000715047c25 */ /* 0x000fc8000a0e0404 */
[----:B------:R-:W-:-:S07]  /*9130*/  IMAD.MOV.U32 R10, RZ, RZ, R4 ;  /* 0x000000ffff0a7224 */ /* 0x000fce00078e0004 */
.L_x_188:
[----:B------:R-:W-:Y:S01]  /*9140*/  ULDC UR4, c[0x0][0x648] ;  /* 0x0001920000047ab9 */ /* 0x000fe20000000800 */
[----:B------:R-:W-:Y:S01]  /*9150*/  LOP3.LUT R4, R22, UR17, RZ, 0xc0, !PT ;  /* 0x0000001116047c12 */ /* 0x000fe2000f8ec0ff */
[----:B------:R-:W-:Y:S01]  /*9160*/  ULDC UR5, c[0x0][0x610] ;  /* 0x0001840000057ab9 */ /* 0x000fe20000000800 */
[----:B------:R-:W-:Y:S01]  /*9170*/  SHF.R.U64 R5, R10, UR4, R5 ;  /* 0x000000040a057c19 */ /* 0x000fe20008001205 */
[----:B------:R-:W-:Y:S01]  /*9180*/  ULDC UR4, c[0x0][0x638] ;  /* 0x00018e0000047ab9 */ /* 0x000fe20000000800 */
[----:B------:R-:W-:-:S03]  /*9190*/  LOP3.LUT R20, R20, UR16, RZ, 0xc0, !PT ;  /* 0x0000001014147c12 */ /* 0x000fc6000f8ec0ff */
[----:B------:R-:W-:Y:S02]  /*91a0*/  IMAD.MOV R10, RZ, RZ, -R5 ;  /* 0x000000ffff0a7224 */ /* 0x000fe400078e0a05 */
[----:B------:R-:W-:Y:S02]  /*91b0*/  IMAD R5, R5, UR18, R4 ;  /* 0x0000001205057c24 */ /* 0x000fe4000f8e0204 */
[----:B------:R-:W-:Y:S01]  /*91c0*/  IMAD R19, R10, UR4, R19 ;  /* 0x000000040a137c24 */ /* 0x000fe2000f8e0213 */
[----:B------:R-:W-:Y:S01]  /*91d0*/  ULDC UR4, c[0x0][0x600] ;  /* 0x0001800000047ab9 */ /* 0x000fe20000000800 */
[----:B------:R-:W-:Y:S02]  /*91e0*/  IMAD R6, R5, UR5, R6 ;  /* 0x0000000505067c24 */ /* 0x000fe4000f8e0206 */
[----:B------:R-:W-:Y:S02]  /*91f0*/  IMAD R19, R19, UR4, R20 ;  /* 0x0000000413137c24 */ /* 0x000fe4000f8e0214 */
[----:B------:R-:W-:-:S02]  /*9200*/  IMAD.MOV.U32 R10, RZ, RZ, 0x1 ;  /* 0x00000001ff0a7424 */ /* 0x000fc400078e00ff */
[----:B------:R-:W-:Y:S01]  /*9210*/  IMAD.MOV.U32 R4, RZ, RZ, R18 ;  /* 0x000000ffff047224 */ /* 0x000fe200078e0012 */
[----:B------:R-:W-:Y:S02]  /*9220*/  SEL R5, R19, R6, !P2 ;  /* 0x0000000613057207 */ /* 0x000fe40005000000 */
[----:B------:R-:W-:-:S07]  /*9230*/  SEL R6, R6, R19, !P2 ;  /* 0x0000001306067207 */ /* 0x000fce0005000000 */
.L_x_186:
[----:B------:R-:W-:Y:S05]  /*9240*/  BSYNC B1 ;  /* 0x0000000000017941 */ /* 0x000fea0003800000 */
.L_x_185:
[----:B------:R-:W-:-:S13]  /*9250*/  LOP3.LUT P1, RZ, R10, 0xff, RZ, 0xc0, !PT ;  /* 0x000000ff0aff7812 */ /* 0x000fda000782c0ff */
[----:B------:R-:W-:Y:S05]  /*9260*/  @P1 BRA `(.L_x_189) ;  /* 0xfffffff400301947 */ /* 0x000fea000383ffff */
[----:B------:R-:W-:Y:S05]  /*9270*/  BSYNC B0 ;  /* 0x0000000000007941 */ /* 0x000fea0003800000 */
.L_x_177:
[----:B------:R-:W-:-:S03]  /*9280*/  UMOV UR4, 0xffffffff ;  /* 0xffffffff00047882 */ /* 0x000fc60000000000 */
[----:B------:R-:W-:Y:S05]  /*9290*/  BRA.DIV UR4, `(.L_x_190) ;  /* 0x0000001604f07947 */ /* 0x000fea000b800000 */
[----:B------:R-:W-:-:S13]  /*92a0*/  ELECT P0, URZ, PT ;  /* 0x00000000003f782f */ /* 0x000fda0003800000 */
.L_x_239:
[----:B------:R-:W-:Y:S04]  /*92b0*/  BSSY B0, `(.L_x_191) ;  /* 0x0000154000007945 */ /* 0x000fe80003800000 */
[----:B------:R-:W-:Y:S05]  /*92c0*/  @!P0 BRA `(.L_x_192) ;  /* 0x0000001400488947 */ /* 0x000fea0003800000 */
[----:B------:R-:W-:-:S04]  /*92d0*/  LOP3.LUT R7, R7, 0x2, RZ, 0xfc, !PT ;  /* 0x0000000207077812 */ /* 0x000fc800078efcff */
[----:B------:R-:W-:-:S13]  /*92e0*/  ISETP.NE.AND P0, PT, R7, 0x3, PT ;  /* 0x000000030700780c */ /* 0x000fda0003f05270 */
[----:B------:R-:W-:Y:S05]  /*92f0*/  @!P0 BRA `(.L_x_193) ;  /* 0x0000000000048947 */ /* 0x000fea0003800000 */
[----:B------:R-:W-:Y:S01]  /*9300*/  BPT.TRAP 0x1 ;  /* 0x000000040000795c */ /* 0x000fe20000300000 */
.L_x_193:
[----:B------:R-:W0:Y:S01]  /*9310*/  S2R R3, SR_CgaCtaId ;  /* 0x0000000000037919 */ /* 0x000e220000008800 */
[----:B------:R-:W-:Y:S02]  /*9320*/  MOV R0, 0x400 ;  /* 0x0000040000007802 */ /* 0x000fe40000000f00 */
[----:B------:R-:W-:Y:S02]  /*9330*/  SHF.L.U32 R2, R12, 0x1f, RZ ;  /* 0x0000001f0c027819 */ /* 0x000fe400000006ff */
[----:B0-----:R-:W-:-:S05]  /*9340*/  LEA R0, R3, R0, 0x18 ;  /* 0x0000000003007211 */ /* 0x001fca00078ec0ff */
[----:B------:R-:W-:-:S04]  /*9350*/  VIADD R0, R0, 0x128 ;  /* 0x0000012800007836 */ /* 0x000fc80000000000 */
[C---:B------:R-:W-:Y:S02]  /*9360*/  IMAD R5, R13.reuse, 0x8, R0 ;  /* 0x000000080d057824 */ /* 0x040fe400078e0200 */
[----:B------:R-:W-:Y:S02]  /*9370*/  VIADD R13, R13, 0x1 ;  /* 0x000000010d0d7836 */ /* 0x000fe40000000000 */
[----:B------:R-:W0:Y:S03]  /*9380*/  SYNCS.PHASECHK.TRANS64.TRYWAIT P0, [R5+URZ], R2 ;  /* 0x00000002050075a7 */ /* 0x000e26000800017f */
[----:B------:R-:W-:-:S04]  /*9390*/  ISETP.NE.AND P1, PT, R13, 0x25, PT ;  /* 0x000000250d00780c */ /* 0x000fc80003f25270 */
[----:B------:R-:W-:Y:S02]  /*93a0*/  SEL R3, RZ, 0x1, P1 ;  /* 0x00000001ff037807 */ /* 0x000fe40000800000 */
[----:B------:R-:W-:Y:S02]  /*93b0*/  SEL R13, R13, RZ, P1 ;  /* 0x000000ff0d0d7207 */ /* 0x000fe40000800000 */
[----:B------:R-:W-:-:S03]  /*93c0*/  LOP3.LUT R12, R12, R3, RZ, 0x3c, !PT ;  /* 0x000000030c0c7212 */ /* 0x000fc600078e3cff */
[----:B------:R-:W-:Y:S01]  /*93d0*/  IMAD R7, R13, 0x8, R0 ;  /* 0x000000080d077824 */ /* 0x000fe200078e0200 */
[----:B------:R-:W-:Y:S01]  /*93e0*/  SHF.L.U32 R4, R12, 0x1f, RZ ;  /* 0x0000001f0c047819 */ /* 0x000fe200000006ff */
[----:B0-----:R-:W-:Y:S06]  /*93f0*/  @!P0 BRA `(.L_x_194) ;  /* 0x0000001400bc8947 */ /* 0x001fec0003800000 */
.L_x_240:
[----:B------:R-:W1:Y:S01]  /*9400*/  SYNCS.PHASECHK.TRANS64.TRYWAIT P0, [R7+URZ], R4 ;  /* 0x00000004070075a7 */ /* 0x000e62000800017f */
[----:B0-----:R-:W-:-:S05]  /*9410*/  VIADD R2, R13, 0x1 ;  /* 0x000000010d027836 */ /* 0x001fca0000000000 */
[----:B------:R-:W-:-:S04]  /*9420*/  ISETP.NE.AND P1, PT, R2, 0x25, PT ;  /* 0x000000250200780c */ /* 0x000fc80003f25270 */
[----:B------:R-:W-:Y:S02]  /*9430*/  SEL R3, RZ, 0x1, P1 ;  /* 0x00000001ff037807 */ /* 0x000fe40000800000 */
[----:B------:R-:W-:Y:S02]  /*9440*/  SEL R9, R2, RZ, P1 ;  /* 0x000000ff02097207 */ /* 0x000fe40000800000 */
[----:B------:R-:W-:-:S03]  /*9450*/  LOP3.LUT R12, R12, R3, RZ, 0x3c, !PT ;  /* 0x000000030c0c7212 */ /* 0x000fc600078e3cff */
[----:B------:R-:W-:Y:S01]  /*9460*/  IMAD R6, R9, 0x8, R0 ;  /* 0x0000000809067824 */ /* 0x000fe200078e0200 */
[----:B------:R-:W-:Y:S01]  /*9470*/  SHF.L.U32 R5, R12, 0x1f, RZ ;  /* 0x0000001f0c057819 */ /* 0x000fe200000006ff */
[----:B-1----:R-:W-:Y:S06]  /*9480*/  @!P0 BRA `(.L_x_195) ;  /* 0x0000001400ac8947 */ /* 0x002fec0003800000 */
.L_x_241:
[----:B------:R-:W1:Y:S01]  /*9490*/  SYNCS.PHASECHK.TRANS64.TRYWAIT P0, [R6+URZ], R5 ;  /* 0x00000005060075a7 */ /* 0x000e62000800017f */
[----:B------:R-:W-:-:S05]  /*94a0*/  VIADD R2, R9, 0x1 ;  /* 0x0000000109027836 */ /* 0x000fca0000000000 */
[----:B------:R-:W-:-:S04]  /*94b0*/  ISETP.NE.AND P1, PT, R2, 0x25, PT ;  /* 0x000000250200780c */ /* 0x000fc80003f25270 */
[----:B------:R-:W-:Y:S02]  /*94c0*/  SEL R3, RZ, 0x1, P1 ;  /* 0x00000001ff037807 */ /* 0x000fe40000800000 */
[----:B0-----:R-:W-:Y:S02]  /*94d0*/  SEL R7, R2, RZ, P1 ;  /* 0x000000ff02077207 */ /* 0x001fe40000800000 */
[----:B------:R-:W-:-:S03]  /*94e0*/  LOP3.LUT R12, R12, R3, RZ, 0x3c, !PT ;  /* 0x000000030c0c7212 */ /* 0x000fc600078e3cff */
[----:B------:R-:W-:Y:S01]  /*94f0*/  IMAD R9, R7, 0x8, R0 ;  /* 0x0000000807097824 */ /* 0x000fe200078e0200 */
[----:B------:R-:W-:Y:S01]  /*9500*/  SHF.L.U32 R4, R12, 0x1f, RZ ;  /* 0x0000001f0c047819 */ /* 0x000fe200000006ff */
[----:B-1----:R-:W-:Y:S06]  /*9510*/  @!P0 BRA `(.L_x_196) ;  /* 0x00000014009c8947 */ /* 0x002fec0003800000 */
.L_x_242:
[----:B------:R-:W1:Y:S01]  /*9520*/  SYNCS.PHASECHK.TRANS64.TRYWAIT P0, [R9+URZ], R4 ;  /* 0x00000004090075a7 */ /* 0x000e62000800017f */
[----:B------:R-:W-:-:S05]  /*9530*/  VIADD R2, R7, 0x1 ;  /* 0x0000000107027836 */ /* 0x000fca0000000000 */
[----:B------:R-:W-:-:S04]  /*9540*/  ISETP.NE.AND P1, PT, R2, 0x25, PT ;  /* 0x000000250200780c */ /* 0x000fc80003f25270 */
[----:B------:R-:W-:Y:S02]  /*9550*/  SEL R3, RZ, 0x1, P1 ;  /* 0x00000001ff037807 */ /* 0x000fe40000800000 */
[----:B------:R-:W-:Y:S02]  /*9560*/  SEL R7, R2, RZ, P1 ;  /* 0x000000ff02077207 */ /* 0x000fe40000800000 */
[----:B------:R-:W-:-:S03]  /*9570*/  LOP3.LUT R12, R12, R3, RZ, 0x3c, !PT ;  /* 0x000000030c0c7212 */ /* 0x000fc600078e3cff */
[----:B0-----:R-:W-:Y:S01]  /*9580*/  IMAD R6, R7, 0x8, R0 ;  /* 0x0000000807067824 */ /* 0x001fe200078e0200 */
[----:B------:R-:W-:Y:S01]  /*9590*/  SHF.L.U32 R5, R12, 0x1f, RZ ;  /* 0x0000001f0c057819 */ /* 0x000fe200000006ff */
[----:B-1----:R-:W-:Y:S06]  /*95a0*/  @!P0 BRA `(.L_x_197) ;  /* 0x00000014008c8947 */ /* 0x002fec0003800000 */
.L_x_243:
        /* <DEDUP_REMOVED lines=9> */
.L_x_244:
        /* <DEDUP_REMOVED lines=9> */
.L_x_245:
        /* <DEDUP_REMOVED lines=9> */
.L_x_246:
        /* <DEDUP_REMOVED lines=9> */
.L_x_247:
        /* <DEDUP_REMOVED lines=9> */
.L_x_248:
        /* <DEDUP_REMOVED lines=9> */
.L_x_249:
        /* <DEDUP_REMOVED lines=9> */
.L_x_250:
        /* <DEDUP_REMOVED lines=9> */
.L_x_251:
        /* <DEDUP_REMOVED lines=9> */
.L_x_252:
        /* <DEDUP_REMOVED lines=9> */
.L_x_253:
        /* <DEDUP_REMOVED lines=9> */
.L_x_254:
        /* <DEDUP_REMOVED lines=9> */
.L_x_255:
        /* <DEDUP_REMOVED lines=9> */
.L_x_256:
        /* <DEDUP_REMOVED lines=9> */
.L_x_257:
        /* <DEDUP_REMOVED lines=9> */
.L_x_258:
        /* <DEDUP_REMOVED lines=9> */
.L_x_259:
        /* <DEDUP_REMOVED lines=9> */
.L_x_260:
        /* <DEDUP_REMOVED lines=9> */
.L_x_261:
        /* <DEDUP_REMOVED lines=9> */
.L_x_262:
        /* <DEDUP_REMOVED lines=9> */
.L_x_263:
        /* <DEDUP_REMOVED lines=9> */
.L_x_264:
        /* <DEDUP_REMOVED lines=9> */
.L_x_265:
        /* <DEDUP_REMOVED lines=9> */
.L_x_266:
        /* <DEDUP_REMOVED lines=9> */
.L_x_267:
        /* <DEDUP_REMOVED lines=9> */
.L_x_268:
        /* <DEDUP_REMOVED lines=9> */
.L_x_269:
        /* <DEDUP_REMOVED lines=9> */
.L_x_270:
        /* <DEDUP_REMOVED lines=9> */
.L_x_271:
        /* <DEDUP_REMOVED lines=9> */
.L_x_272:
[----:B------:R-:W1:Y:S01]  /*a600*/  SYNCS.PHASECHK.TRANS64.TRYWAIT P0, [R9+URZ], R4 ;  /* 0x00000004090075a7 */ /* 0x000e62000800017f */
[----:B------:R-:W-:-:S05]  /*a610*/  VIADD R2, R7, 0x1 ;  /* 0x0000000107027836 */ /* 0x000fca0000000000 */
[----:B------:R-:W-:-:S04]  /*a620*/  ISETP.NE.AND P1, PT, R2, 0x25, PT ;  /* 0x000000250200780c */ /* 0x000fc80003f25270 */
[----:B------:R-:W-:Y:S02]  /*a630*/  SEL R3, RZ, 0x1, P1 ;  /* 0x00000001ff037807 */ /* 0x000fe40000800000 */
[----:B------:R-:W-:Y:S02]  /*a640*/  SEL R7, R2, RZ, P1 ;  /* 0x000000ff02077207 */ /* 0x000fe40000800000 */
[----:B------:R-:W-:-:S03]  /*a650*/  LOP3.LUT R12, R12, R3, RZ, 0x3c, !PT ;  /* 0x000000030c0c7212 */ /* 0x000fc600078e3cff */
[----:B------:R-:W-:Y:S01]  /*a660*/  IMAD R8, R7, 0x8, R0 ;  /* 0x0000000807087824 */ /* 0x000fe200078e0200 */
[----:B0-----:R-:W-:Y:S01]  /*a670*/  SHF.L.U32 R5, R12, 0x1f, RZ ;  /* 0x0000001f0c057819 */ /* 0x001fe200000006ff */
[----:B-1----:R-:W-:Y:S06]  /*a680*/  @!P0 BRA `(.L_x_227) ;  /* 0x0000000c00ac8947 */ /* 0x002fec0003800000 */
.L_x_273:
[----:B------:R-:W1:Y:S01]  /*a690*/  SYNCS.PHASECHK.TRANS64.TRYWAIT P0, [R8+URZ], R5 ;  /* 0x00000005080075a7 */ /* 0x000e62000800017f */
[----:B------:R-:W-:-:S05]  /*a6a0*/  VIADD R2, R7, 0x1 ;  /* 0x0000000107027836 */ /* 0x000fca0000000000 */
[----:B------:R-:W-:-:S04]  /*a6b0*/  ISETP.NE.AND P1, PT, R2, 0x25, PT ;  /* 0x000000250200780c */ /* 0x000fc80003f25270 */
[----:B------:R-:W-:Y:S02]  /*a6c0*/  SEL R3, RZ, 0x1, P1 ;  /* 0x00000001ff037807 */ /* 0x000fe40000800000 */
[----:B------:R-:W-:Y:S02]  /*a6d0*/  SEL R7, R2, RZ, P1 ;  /* 0x000000ff02077207 */ /* 0x000fe40000800000 */
[----:B0-----:R-:W-:-:S03]  /*a6e0*/  LOP3.LUT R9, R12, R3, RZ, 0x3c, !PT ;  /* 0x000000030c097212 */ /* 0x001fc600078e3cff */
[----:B------:R-:W-:Y:S01]  /*a6f0*/  IMAD R11, R7, 0x8, R0 ;  /* 0x00000008070b7824 */ /* 0x000fe200078e0200 */
[----:B------:R-:W-:Y:S01]  /*a700*/  SHF.L.U32 R6, R9, 0x1f, RZ ;  /* 0x0000001f09067819 */ /* 0x000fe200000006ff */
[----:B-1----:R-:W-:Y:S06]  /*a710*/  @!P0 BRA `(.L_x_228) ;  /* 0x0000000c009c8947 */ /* 0x002fec0003800000 */
.L_x_274:
[----:B------:R-:W1:Y:S01]  /*a720*/  SYNCS.PHASECHK.TRANS64.TRYWAIT P0, [R11+URZ], R6 ;  /* 0x000000060b0075a7 */ /* 0x000e62000800017f */
[----:B------:R-:W-:-:S05]  /*a730*/  VIADD R2, R7, 0x1 ;  /* 0x0000000107027836 */ /* 0x000fca0000000000 */
[----:B------:R-:W-:-:S04]  /*a740*/  ISETP.NE.AND P1, PT, R2, 0x25, PT ;  /* 0x000000250200780c */ /* 0x000fc80003f25270 */
[----:B------:R-:W-:Y:S02]  /*a750*/  SEL R4, RZ, 0x1, P1 ;  /* 0x00000001ff047807 */ /* 0x000fe40000800000 */
[----:B------:R-:W-:Y:S02]  /*a760*/  SEL R3, R2, RZ, P1 ;  /* 0x000000ff02037207 */ /* 0x000fe40000800000 */
[----:B------:R-:W-:Y:S01]  /*a770*/  LOP3.LUT R4, R9, R4, RZ, 0x3c, !PT ;  /* 0x0000000409047212 */ /* 0x000fe200078e3cff */
[----:B-1----:R-:W-:Y:S06]  /*a780*/  @!P0 BRA `(.L_x_229) ;  /* 0x0000000c00948947 */ /* 0x002fec0003800000 */
.L_x_275:
[----:B------:R-:W-:Y:S01]  /*a790*/  IMAD R3, R3, 0x8, R0 ;  /* 0x0000000803037824 */ /* 0x000fe200078e0200 */
[----:B------:R-:W-:-:S07]  /*a7a0*/  SHF.L.U32 R0, R4, 0x1f, RZ ;  /* 0x0000001f04007819 */ /* 0x000fce00000006ff */
.L_x_230:
[----:B--2---:R2:W3:Y:S02]  /*a7b0*/  SYNCS.PHASECHK.TRANS64.TRYWAIT P0, [R3+URZ], R0 ;  /* 0x00000000030075a7 */ /* 0x0044e4000800017f */
[----:B---3--:R-:W-:Y:S05]  /*a7c0*/  @!P0 NANOSLEEP.SYNCS 0x989680 ;  /* 0x009896800000895d */ /* 0x008fea0003900000 */
[----:B------:R-:W3:Y:S02]  /*a7d0*/  @!P0 SYNCS.PHASECHK.TRANS64 P0, [R3+URZ], R0 ;  /* 0x00000000030085a7 */ /* 0x000ee4000800007f */
[----:B---3--:R-:W-:Y:S05]  /*a7e0*/  @!P0 BRA `(.L_x_230) ;  /* 0xfffffffc00f08947 */ /* 0x008fea000383ffff */
.L_x_192:
[----:B------:R-:W-:Y:S05]  /*a7f0*/  BSYNC B0 ;  /* 0x0000000000007941 */ /* 0x000fea0003800000 */
.L_x_191:
[----:B------:R-:W-:Y:S05]  /*a800*/  EXIT ;  /* 0x000000000000794d */ /* 0x000fea0003800000 */
.L_x_20:
[----:B0-----:R-:W-:-:S04]  /*a810*/  IMAD.U32 R19, RZ, RZ, UR11 ;  /* 0x0000000bff137e24 */ /* 0x001fc8000f8e00ff */
[----:B------:R0:W1:Y:S03]  /*a820*/  SYNCS.PHASECHK.TRANS64.TRYWAIT P0, [R19+URZ+-0x8], R18 ;  /* 0xfffff812130075a7 */ /* 0x000066000800017f */
[----:B-1----:R-:W-:Y:S05]  /*a830*/  @!P0 NANOSLEEP.SYNCS 0x989680 ;  /* 0x009896800000895d */ /* 0x002fea0003900000 */
[----:B------:R-:W1:Y:S02]  /*a840*/  @!P0 SYNCS.PHASECHK.TRANS64 P0, [R19+URZ+-0x8], R18 ;  /* 0xfffff812130085a7 */ /* 0x000e64000800007f */
[----:B-1----:R-:W-:Y:S05]  /*a850*/  @!P0 BRA `(.L_x_20) ;  /* 0xfffffffc00ec8947 */ /* 0x002fea000383ffff */
[----:B------:R-:W-:Y:S05]  /*a860*/  BRA `(.L_x_231) ;  /* 0xffffff7000a47947 */ /* 0x000fea000383ffff */
.L_x_25:
[----:B-1----:R-:W-:-:S04]  /*a870*/  IMAD.U32 R19, RZ, RZ, UR6 ;  /* 0x00000006ff137e24 */ /* 0x002fc8000f8e00ff */
[----:B------:R1:W4:Y:S03]  /*a880*/  SYNCS.PHASECHK.TRANS64.TRYWAIT P0, [R19+URZ], R18 ;  /* 0x00000012130075a7 */ /* 0x000326000800017f */
[----:B----4-:R-:W-:Y:S05]  /*a890*/  @!P0 NANOSLEEP.SYNCS 0x989680 ;  /* 0x009896800000895d */ /* 0x010fea0003900000 */
[----:B------:R-:W4:Y:S02]  /*a8a0*/  @!P0 SYNCS.PHASECHK.TRANS64 P0, [R19+URZ], R18 ;  /* 0x00000012130085a7 */ /* 0x000f24000800007f */
[----:B----4-:R-:W-:Y:S05]  /*a8b0*/  @!P0 BRA `(.L_x_25) ;  /* 0xfffffffc00ec8947 */ /* 0x010fea000383ffff */
[----:B------:R-:W-:Y:S05]  /*a8c0*/  BRA `(.L_x_24) ;  /* 0xffffff7400d07947 */ /* 0x000fea000383ffff */
.L_x_31:
[----:B-1----:R-:W-:-:S04]  /*a8d0*/  IMAD.U32 R21, RZ, RZ, UR16 ;  /* 0x00000010ff157e24 */ /* 0x002fc8000f8e00ff */
[----:B------:R1:W4:Y:S03]  /*a8e0*/  SYNCS.PHASECHK.TRANS64.TRYWAIT P0, [R21+URZ], R20 ;  /* 0x00000014150075a7 */ /* 0x000326000800017f */
[----:B----4-:R-:W-:Y:S05]  /*a8f0*/  @!P0 NANOSLEEP.SYNCS 0x989680 ;  /* 0x009896800000895d */ /* 0x010fea0003900000 */
[----:B------:R-:W4:Y:S02]  /*a900*/  @!P0 SYNCS.PHASECHK.TRANS64 P0, [R21+URZ], R20 ;  /* 0x00000014150085a7 */ /* 0x000f24000800007f */
[----:B----4-:R-:W-:Y:S05]  /*a910*/  @!P0 BRA `(.L_x_31) ;  /* 0xfffffffc00ec8947 */ /* 0x010fea000383ffff */
[----:B------:R-:W-:Y:S05]  /*a920*/  BRA `(.L_x_30) ;  /* 0xffffff7c00f47947 */ /* 0x000fea000383ffff */
.L_x_41:
[----:B0-----:R-:W-:-:S04]  /*a930*/  IMAD.U32 R19, RZ, RZ, UR11 ;  /* 0x0000000bff137e24 */ /* 0x001fc8000f8e00ff */
[----:B------:R0:W1:Y:S03]  /*a940*/  SYNCS.PHASECHK.TRANS64.TRYWAIT P0, [R19+URZ+0x8], R18 ;  /* 0x00000812130075a7 */ /* 0x000066000800017f */
[----:B-1----:R-:W-:Y:S05]  /*a950*/  @!P0 NANOSLEEP.SYNCS 0x989680 ;  /* 0x009896800000895d */ /* 0x002fea0003900000 */
[----:B------:R-:W1:Y:S02]  /*a960*/  @!P0 SYNCS.PHASECHK.TRANS64 P0, [R19+URZ+0x8], R18 ;  /* 0x00000812130085a7 */ /* 0x000e64000800007f */
[----:B-1----:R-:W-:Y:S05]  /*a970*/  @!P0 BRA `(.L_x_41) ;  /* 0xfffffffc00ec8947 */ /* 0x002fea000383ffff */
[----:B------:R-:W-:Y:S05]  /*a980*/  BRA `(.L_x_232) ;  /* 0xffffff8c00607947 */ /* 0x000fea000383ffff */
.L_x_178:
[----:B------:R-:W-:Y:S01]  /*a990*/  BSSY B1, `(.L_x_233) ;  /* 0x0000006000017945 */ /* 0x000fe20003800000 */
[----:B------:R-:W-:-:S07]  /*a9a0*/  IMAD.MOV.U32 R10, RZ, RZ, -0x1 ;  /* 0xffffffffff0a7424 */ /* 0x000fce00078e00ff */
[----:B------:R-:W-:Y:S05]  /*a9b0*/  WARPSYNC.COLLECTIVE R10, `(.L_x_234) ;  /* 0x000000000a0c7348 */ /* 0x000fea0003c00000 */
[----:B------:R-:W-:Y:S02]  /*a9c0*/  ELECT P1, UR62, PT ;  /* 0x00000000003e782f */ /* 0x000fe40003820000 */
[----:B------:R-:W-:Y:S01]  /*a9d0*/  MOV R10, UR62 ;  /* 0x0000003e000a7c02 */ /* 0x000fe20008000f00 */
[----:B------:R-:W-:Y:S10]  /*a9e0*/  ENDCOLLECTIVE ;  /* 0x000000000000791b */ /* 0x000ff40003800000 */
.L_x_234:
[----:B------:R-:W-:Y:S05]  /*a9f0*/  BSYNC B1 ;  /* 0x0000000000017941 */ /* 0x000fea0003800000 */
.L_x_233:
[----:B------:R-:W-:Y:S05]  /*aa00*/  BRA `(.L_x_235) ;  /* 0xffffffdc00547947 */ /* 0x000fea000383ffff */
.L_x_181:
[----:B-1----:R1:W2:Y:S02]  /*aa10*/  SYNCS.PHASECHK.TRANS64.TRYWAIT P1, [R21+URZ+0x128], R10 ;  /* 0x0001280a150075a7 */ /* 0x0022a4000802017f */
[----:B--2---:R-:W-:Y:S05]  /*aa20*/  @!P1 NANOSLEEP.SYNCS 0x989680 ;  /* 0x009896800000995d */ /* 0x004fea0003900000 */
[----:B------:R-:W2:Y:S02]  /*aa30*/  @!P1 SYNCS.PHASECHK.TRANS64 P1, [R21+URZ+0x128], R10 ;  /* 0x0001280a150095a7 */ /* 0x000ea4000802007f */
[----:B--2---:R-:W-:Y:S05]  /*aa40*/  @!P1 BRA `(.L_x_181) ;  /* 0xfffffffc00f09947 */ /* 0x004fea000383ffff */
[----:B------:R-:W-:Y:S05]  /*aa50*/  BRA `(.L_x_236) ;  /* 0xffffffdc00887947 */ /* 0x000fea000383ffff */
.L_x_190:
[----:B------:R-:W-:Y:S01]  /*aa60*/  BSSY B0, `(.L_x_237) ;  /* 0x0000006000007945 */ /* 0x000fe20003800000 */
[----:B------:R-:W-:-:S07]  /*aa70*/  IMAD.MOV.U32 R10, RZ, RZ, -0x1 ;  /* 0xffffffffff0a7424 */ /* 0x000fce00078e00ff */
[----:B------:R-:W-:Y:S05]  /*aa80*/  WARPSYNC.COLLECTIVE R10, `(.L_x_238) ;  /* 0x000000000a0c7348 */ /* 0x000fea0003c00000 */
[----:B------:R-:W-:Y:S02]  /*aa90*/  ELECT P1, UR62, PT ;  /* 0x00000000003e782f */ /* 0x000fe40003820000 */
[----:B------:R-:W-:Y:S01]  /*aaa0*/  MOV R10, UR62 ;  /* 0x0000003e000a7c02 */ /* 0x000fe20008000f00 */
[----:B------:R-:W-:Y:S10]  /*aab0*/  ENDCOLLECTIVE ;  /* 0x000000000000791b */ /* 0x000ff40003800000 */
.L_x_238:
[----:B------:R-:W-:Y:S05]  /*aac0*/  BSYNC B0 ;  /* 0x0000000000007941 */ /* 0x000fea0003800000 */
.L_x_237:
[----:B------:R-:W-:Y:S01]  /*aad0*/  PLOP3.LUT P0, PT, P1, PT, PT, 0x80, 0x0 ;  /* 0x000000000000781c */ /* 0x000fe20000f0f070 */
[----:B------:R-:W-:-:S12]  /*aae0*/  BRA `(.L_x_239) ;  /* 0xffffffe400f07947 */ /* 0x000fd8000383ffff */
.L_x_194:
[----:B0-----:R0:W1:Y:S02]  /*aaf0*/  SYNCS.PHASECHK.TRANS64.TRYWAIT P0, [R5+URZ], R2 ;  /* 0x00000002050075a7 */ /* 0x001064000800017f */
[----:B-1----:R-:W-:Y:S05]  /*ab00*/  @!P0 NANOSLEEP.SYNCS 0x989680 ;  /* 0x009896800000895d */ /* 0x002fea0003900000 */
[----:B------:R-:W1:Y:S02]  /*ab10*/  @!P0 SYNCS.PHASECHK.TRANS64 P0, [R5+URZ], R2 ;  /* 0x00000002050085a7 */ /* 0x000e64000800007f */
[----:B-1----:R-:W-:Y:S05]  /*ab20*/  @!P0 BRA `(.L_x_194) ;  /* 0xfffffffc00f08947 */ /* 0x002fea000383ffff */
[----:B------:R-:W-:Y:S05]  /*ab30*/  BRA `(.L_x_240) ;  /* 0xffffffe800307947 */ /* 0x000fea000383ffff */
.L_x_195:
[----:B0-----:R0:W1:Y:S02]  /*ab40*/  SYNCS.PHASECHK.TRANS64.TRYWAIT P0, [R7+URZ], R4 ;  /* 0x00000004070075a7 */ /* 0x001064000800017f */
[----:B-1----:R-:W-:Y:S05]  /*ab50*/  @!P0 NANOSLEEP.SYNCS 0x989680 ;  /* 0x009896800000895d */ /* 0x002fea0003900000 */
[----:B------:R-:W1:Y:S02]  /*ab60*/  @!P0 SYNCS.PHASECHK.TRANS64 P0, [R7+URZ], R4 ;  /* 0x00000004070085a7 */ /* 0x000e64000800007f */
[----:B-1----:R-:W-:Y:S05]  /*ab70*/  @!P0 BRA `(.L_x_195) ;  /* 0xfffffffc00f08947 */ /* 0x002fea000383ffff */
[----:B------:R-:W-:Y:S05]  /*ab80*/  BRA `(.L_x_241) ;  /* 0xffffffe800407947 */ /* 0x000fea000383ffff */
.L_x_196:
[----:B0-----:R0:W1:Y:S02]  /*ab90*/  SYNCS.PHASECHK.TRANS64.TRYWAIT P0, [R6+URZ], R5 ;  /* 0x00000005060075a7 */ /* 0x001064000800017f */
[----:B-1----:R-:W-:Y:S05]  /*aba0*/  @!P0 NANOSLEEP.SYNCS 0x989680 ;  /* 0x009896800000895d */ /* 0x002fea0003900000 */
[----:B------:R-:W1:Y:S02]  /*abb0*/  @!P0 SYNCS.PHASECHK.TRANS64 P0, [R6+URZ], R5 ;  /* 0x00000005060085a7 */ /* 0x000e64000800007f */
[----:B-1----:R-:W-:Y:S05]  /*abc0*/  @!P0 BRA `(.L_x_196) ;  /* 0xfffffffc00f08947 */ /* 0x002fea000383ffff */
[----:B------:R-:W-:Y:S05]  /*abd0*/  BRA `(.L_x_242) ;  /* 0xffffffe800507947 */ /* 0x000fea000383ffff */
.L_x_197:
[----:B0-----:R0:W1:Y:S02]  /*abe0*/  SYNCS.PHASECHK.TRANS64.TRYWAIT P0, [R9+URZ], R4 ;  /* 0x00000004090075a7 */ /* 0x001064000800017f */
[----:B-1----:R-:W-:Y:S05]  /*abf0*/  @!P0 NANOSLEEP.SYNCS 0x989680 ;  /* 0x009896800000895d */ /* 0x002fea0003900000 */
[----:B------:R-:W1:Y:S02]  /*ac00*/  @!P0 SYNCS.PHASECHK.TRANS64 P0, [R9+URZ], R4 ;  /* 0x00000004090085a7 */ /* 0x000e64000800007f */
[----:B-1----:R-:W-:Y:S05]  /*ac10*/  @!P0 BRA `(.L_x_197) ;  /* 0xfffffffc00f08947 */ /* 0x002fea000383ffff */
[----:B------:R-:W-:Y:S05]  /*ac20*/  BRA `(.L_x_243) ;  /* 0xffffffe800607947 */ /* 0x000fea000383ffff */
.L_x_198:
[----:B0-----:R0:W1:Y:S02]  /*ac30*/  SYNCS.PHASECHK.TRANS64.TRYWAIT P0, [R6+URZ], R5 ;  /* 0x00000005060075a7 */ /* 0x001064000800017f */
[----:B-1----:R-:W-:Y:S05]  /*ac40*/  @!P0 NANOSLEEP.SYNCS 0x989680 ;  /* 0x009896800000895d */ /* 0x002fea0003900000 */
[----:B------:R-:W1:Y:S02]  /*ac50*/  @!P0 SYNCS.PHASECHK.TRANS64 P0, [R6+URZ], R5 ;  /* 0x00000005060085a7 */ /* 0x000e64000800007f */
[----:B-1----:R-:W-:Y:S05]  /*ac60*/  @!P0 BRA `(.L_x_198) ;  /* 0xfffffffc00f08947 */ /* 0x002fea000383ffff */
[----:B------:R-:W-:Y:S05]  /*ac70*/  BRA `(.L_x_244) ;  /* 0xffffffe800707947 */ /* 0x000fea000383ffff */
.L_x_199:
[----:B0-----:R0:W1:Y:S02]  /*ac80*/  SYNCS.PHASECHK.TRANS64.TRYWAIT P0, [R9+URZ], R4 ;  /* 0x00000004090075a7 */ /* 0x001064000800017f */
[----:B-1----:R-:W-:Y:S05]  /*ac90*/  @!P0 NANOSLEEP.SYNCS 0x989680 ;  /* 0x009896800000895d */ /* 0x002fea0003900000 */
[----:B------:R-:W1:Y:S02]  /*aca0*/  @!P0 SYNCS.PHASECHK.TRANS64 P0, [R9+URZ], R4 ;  /* 0x00000004090085a7 */ /* 0x000e64000800007f */
[----:B-1----:R-:W-:Y:S05]  /*acb0*/  @!P0 BRA `(.L_x_199) ;  /* 0xfffffffc00f08947 */ /* 0x002fea000383ffff */
[----:B------:R-:W-:Y:S05]  /*acc0*/  BRA `(.L_x_245) ;  /* 0xffffffe800807947 */ /* 0x000fea000383ffff */
.L_x_200:
[----:B0-----:R0:W1:Y:S02]  /*acd0*/  SYNCS.PHASECHK.TRANS64.TRYWAIT P0, [R6+URZ], R5 ;  /* 0x00000005060075a7 */ /* 0x001064000800017f */
[----:B-1----:R-:W-:Y:S05]  /*ace0*/  @!P0 NANOSLEEP.SYNCS 0x989680 ;  /* 0x009896800000895d */ /* 0x002fea0003900000 */
[----:B------:R-:W1:Y:S02]  /*acf0*/  @!P0 SYNCS.PHASECHK.TRANS64 P0, [R6+URZ], R5 ;  /* 0x00000005060085a7 */ /* 0x000e64000800007f */
[----:B-1----:R-:W-:Y:S05]  /*ad00*/  @!P0 BRA `(.L_x_200) ;  /* 0xfffffffc00f08947 */ /* 0x002fea000383ffff */
[----:B------:R-:W-:Y:S05]  /*ad10*/  BRA `(.L_x_246) ;  /* 0xffffffe800907947 */ /* 0x000fea000383ffff */
.L_x_201:
[----:B0-----:R0:W1:Y:S02]  /*ad20*/  SYNCS.PHASECHK.TRANS64.TRYWAIT P0, [R9+URZ], R4 ;  /* 0x00000004090075a7 */ /* 0x001064000800017f */
[----:B-1----:R-:W-:Y:S05]  /*ad30*/  @!P0 NANOSLEEP.SYNCS 0x989680 ;  /* 0x009896800000895d */ /* 0x002fea0003900000 */
[----:B------:R-:W1:Y:S02]  /*ad40*/  @!P0 SYNCS.PHASECHK.TRANS64 P0, [R9+URZ], R4 ;  /* 0x00000004090085a7 */ /* 0x000e64000800007f */
[----:B-1----:R-:W-:Y:S05]  /*ad50*/  @!P0 BRA `(.L_x_201) ;  /* 0xfffffffc00f08947 */ /* 0x002fea000383ffff */
[----:B------:R-:W-:Y:S05]  /*ad60*/  BRA `(.L_x_247) ;  /* 0xffffffe800a07947 */ /* 0x000fea000383ffff */
.L_x_202:
[----:B0-----:R0:W1:Y:S02]  /*ad70*/  SYNCS.PHASECHK.TRANS64.TRYWAIT P0, [R6+URZ], R5 ;  /* 0x00000005060075a7 */ /* 0x001064000800017f */
[----:B-1----:R-:W-:Y:S05]  /*ad80*/  @!P0 NANOSLEEP.SYNCS 0x989680 ;  /* 0x009896800000895d */ /* 0x002fea0003900000 */
[----:B------:R-:W1:Y:S02]  /*ad90*/  @!P0 SYNCS.PHASECHK.TRANS64 P0, [R6+URZ], R5 ;  /* 0x00000005060085a7 */ /* 0x000e64000800007f */
[----:B-1----:R-:W-:Y:S05]  /*ada0*/  @!P0 BRA `(.L_x_202) ;  /* 0xfffffffc00f08947 */ /* 0x002fea000383ffff */
[----:B------:R-:W-:Y:S05]  /*adb0*/  BRA `(.L_x_248) ;  /* 0xffffffe800b07947 */ /* 0x000fea000383ffff */
.L_x_203:
[----:B0-----:R0:W1:Y:S02]  /*adc0*/  SYNCS.PHASECHK.TRANS64.TRYWAIT P0, [R9+URZ], R4 ;  /* 0x00000004090075a7 */ /* 0x001064000800017f */
[----:B-1----:R-:W-:Y:S05]  /*add0*/  @!P0 NANOSLEEP.SYNCS 0x989680 ;  /* 0x009896800000895d */ /* 0x002fea0003900000 */
[----:B------:R-:W1:Y:S02]  /*ade0*/  @!P0 SYNCS.PHASECHK.TRANS64 P0, [R9+URZ], R4 ;  /* 0x00000004090085a7 */ /* 0x000e64000800007f */
[----:B-1----:R-:W-:Y:S05]  /*adf0*/  @!P0 BRA `(.L_x_203) ;  /* 0xfffffffc00f08947 */ /* 0x002fea000383ffff */
[----:B------:R-:W-:Y:S05]  /*ae00*/  BRA `(.L_x_249) ;  /* 0xffffffe800c07947 */ /* 0x000fea000383ffff */
.L_x_204:
[----:B0-----:R0:W1:Y:S02]  /*ae10*/  SYNCS.PHASECHK.TRANS64.TRYWAIT P0, [R6+URZ], R5 ;  /* 0x00000005060075a7 */ /* 0x001064000800017f */
[----:B-1----:R-:W-:Y:S05]  /*ae20*/  @!P0 NANOSLEEP.SYNCS 0x989680 ;  /* 0x009896800000895d */ /* 0x002fea0003900000 */
[----:B------:R-:W1:Y:S02]  /*ae30*/  @!P0 SYNCS.PHASECHK.TRANS64 P0, [R6+URZ], R5 ;  /* 0x00000005060085a7 */ /* 0x000e64000800007f */
[----:B-1----:R-:W-:Y:S05]  /*ae40*/  @!P0 BRA `(.L_x_204) ;  /* 0xfffffffc00f08947 */ /* 0x002fea000383ffff */
[----:B------:R-:W-:Y:S05]  /*ae50*/  BRA `(.L_x_250) ;  /* 0xffffffe800d07947 */ /* 0x000fea000383ffff */
.L_x_205:
[----:B0-----:R0:W1:Y:S02]  /*ae60*/  SYNCS.PHASECHK.TRANS64.TRYWAIT P0, [R9+URZ], R4 ;  /* 0x00000004090075a7 */ /* 0x001064000800017f */
[----:B-1----:R-:W-:Y:S05]  /*ae70*/  @!P0 NANOSLEEP.SYNCS 0x989680 ;  /* 0x009896800000895d */ /* 0x002fea0003900000 */
[----:B------:R-:W1:Y:S02]  /*ae80*/  @!P0 SYNCS.PHASECHK.TRANS64 P0, [R9+URZ], R4 ;  /* 0x00000004090085a7 */ /* 0x000e64000800007f */
[----:B-1----:R-:W-:Y:S05]  /*ae90*/  @!P0 BRA `(.L_x_205) ;  /* 0xfffffffc00f08947 */ /* 0x002fea000383ffff */
[----:B------:R-:W-:Y:S05]  /*aea0*/  BRA `(.L_x_251) ;  /* 0xffffffe800e07947 */ /* 0x000fea000383ffff */
.L_x_206:
[----:B0-----:R0:W1:Y:S02]  /*aeb0*/  SYNCS.PHASECHK.TRANS64.TRYWAIT P0, [R6+URZ], R5 ;  /* 0x00000005060075a7 */ /* 0x001064000800017f */
[----:B-1----:R-:W-:Y:S05]  /*aec0*/  @!P0 NANOSLEEP.SYNCS 0x989680 ;  /* 0x009896800000895d */ /* 0x002fea0003900000 */
[----:B------:R-:W1:Y:S02]  /*aed0*/  @!P0 SYNCS.PHASECHK.TRANS64 P0, [R6+URZ], R5 ;  /* 0x00000005060085a7 */ /* 0x000e64000800007f */
[----:B-1----:R-:W-:Y:S05]  /*aee0*/  @!P0 BRA `(.L_x_206) ;  /* 0xfffffffc00f08947 */ /* 0x002fea000383ffff */
[----:B------:R-:W-:Y:S05]  /*aef0*/  BRA `(.L_x_252) ;  /* 0xffffffe800f07947 */ /* 0x000fea000383ffff */
.L_x_207:
[----:B0-----:R0:W1:Y:S02]  /*af00*/  SYNCS.PHASECHK.TRANS64.TRYWAIT P0, [R9+URZ], R4 ;  /* 0x00000004090075a7 */ /* 0x001064000800017f */
[----:B-1----:R-:W-:Y:S05]  /*af10*/  @!P0 NANOSLEEP.SYNCS 0x989680 ;  /* 0x009896800000895d */ /* 0x002fea0003900000 */
[----:B------:R-:W1:Y:S02]  /*af20*/  @!P0 SYNCS.PHASECHK.TRANS64 P0, [R9+URZ], R4 ;  /* 0x00000004090085a7 */ /* 0x000e64000800007f */
[----:B-1----:R-:W-:Y:S05]  /*af30*/  @!P0 BRA `(.L_x_207) ;  /* 0xfffffffc00f08947 */ /* 0x002fea000383ffff */
[----:B------:R-:W-:Y:S05]  /*af40*/  BRA `(.L_x_253) ;  /* 0xffffffec00007947 */ /* 0x000fea000383ffff */
.L_x_208:
[----:B0-----:R0:W1:Y:S02]  /*af50*/  SYNCS.PHASECHK.TRANS64.TRYWAIT P0, [R6+URZ], R5 ;  /* 0x00000005060075a7 */ /* 0x001064000800017f */
[----:B-1----:R-:W-:Y:S05]  /*af60*/  @!P0 NANOSLEEP.SYNCS 0x989680 ;  /* 0x009896800000895d */ /* 0x002fea0003900000 */
[----:B------:R-:W1:Y:S02]  /*af70*/  @!P0 SYNCS.PHASECHK.TRANS64 P0, [R6+URZ], R5 ;  /* 0x00000005060085a7 */ /* 0x000e64000800007f */
[----:B-1----:R-:W-:Y:S05]  /*af80*/  @!P0 BRA `(.L_x_208) ;  /* 0xfffffffc00f08947 */ /* 0x002fea000383ffff */
[----:B------:R-:W-:Y:S05]  /*af90*/  BRA `(.L_x_254) ;  /* 0xffffffec00107947 */ /* 0x000fea000383ffff */
.L_x_209:
[----:B0-----:R0:W1:Y:S02]  /*afa0*/  SYNCS.PHASECHK.TRANS64.TRYWAIT P0, [R9+URZ], R4 ;  /* 0x00000004090075a7 */ /* 0x001064000800017f */
[----:B-1----:R-:W-:Y:S05]  /*afb0*/  @!P0 NANOSLEEP.SYNCS 0x989680 ;  /* 0x009896800000895d */ /* 0x002fea0003900000 */
[----:B------:R-:W1:Y:S02]  /*afc0*/  @!P0 SYNCS.PHASECHK.TRANS64 P0, [R9+URZ], R4 ;  /* 0x00000004090085a7 */ /* 0x000e64000800007f */
[----:B-1----:R-:W-:Y:S05]  /*afd0*/  @!P0 BRA `(.L_x_209) ;  /* 0xfffffffc00f08947 */ /* 0x002fea000383ffff */
[----:B------:R-:W-:Y:S05]  /*afe0*/  BRA `(.L_x_255) ;  /* 0xffffffec00207947 */ /* 0x000fea000383ffff */
.L_x_210:
[----:B0-----:R0:W1:Y:S02]  /*aff0*/  SYNCS.PHASECHK.TRANS64.TRYWAIT P0, [R6+URZ], R5 ;  /* 0x00000005060075a7 */ /* 0x001064000800017f */
[----:B-1----:R-:W-:Y:S05]  /*b000*/  @!P0 NANOSLEEP.SYNCS 0x989680 ;  /* 0x009896800000895d */ /* 0x002fea0003900000 */
[----:B------:R-:W1:Y:S02]  /*b010*/  @!P0 SYNCS.PHASECHK.TRANS64 P0, [R6+URZ], R5 ;  /* 0x00000005060085a7 */ /* 0x000e64000800007f */
[----:B-1----:R-:W-:Y:S05]  /*b020*/  @!P0 BRA `(.L_x_210) ;  /* 0xfffffffc00f08947 */ /* 0x002fea000383ffff */
[----:B------:R-:W-:Y:S05]  /*b030*/  BRA `(.L_x_256) ;  /* 0xffffffec00307947 */ /* 0x000fea000383ffff */
.L_x_211:
[----:B0-----:R0:W1:Y:S02]  /*b040*/  SYNCS.PHASECHK.TRANS64.TRYWAIT P0, [R9+URZ], R4 ;  /* 0x00000004090075a7 */ /* 0x001064000800017f */
[----:B-1----:R-:W-:Y:S05]  /*b050*/  @!P0 NANOSLEEP.SYNCS 0x989680 ;  /* 0x009896800000895d */ /* 0x002fea0003900000 */
[----:B------:R-:W1:Y:S02]  /*b060*/  @!P0 SYNCS.PHASECHK.TRANS64 P0, [R9+URZ], R4 ;  /* 0x00000004090085a7 */ /* 0x000e64000800007f */
[----:B-1----:R-:W-:Y:S05]  /*b070*/  @!P0 BRA `(.L_x_211) ;  /* 0xfffffffc00f08947 */ /* 0x002fea000383ffff */
[----:B------:R-:W-:Y:S05]  /*b080*/  BRA `(.L_x_257) ;  /* 0xffffffec00407947 */ /* 0x000fea000383ffff */
.L_x_212:
[----:B0-----:R0:W1:Y:S02]  /*b090*/  SYNCS.PHASECHK.TRANS64.TRYWAIT P0, [R6+URZ], R5 ;  /* 0x00000005060075a7 */ /* 0x001064000800017f */
[----:B-1----:R-:W-:Y:S05]  /*b0a0*/  @!P0 NANOSLEEP.SYNCS 0x989680 ;  /* 0x009896800000895d */ /* 0x002fea0003900000 */
[----:B------:R-:W1:Y:S02]  /*b0b0*/  @!P0 SYNCS.PHASECHK.TRANS64 P0, [R6+URZ], R5 ;  /* 0x00000005060085a7 */ /* 0x000e64000800007f */
[----:B-1----:R-:W-:Y:S05]  /*b0c0*/  @!P0 BRA `(.L_x_212) ;  /* 0xfffffffc00f08947 */ /* 0x002fea000383ffff */
[----:B------:R-:W-:Y:S05]  /*b0d0*/  BRA `(.L_x_258) ;  /* 0xffffffec00507947 */ /* 0x000fea000383ffff */
.L_x_213:
[----:B0-----:R0:W1:Y:S02]  /*b0e0*/  SYNCS.PHASECHK.TRANS64.TRYWAIT P0, [R9+URZ], R4 ;  /* 0x00000004090075a7 */ /* 0x001064000800017f */
[----:B-1----:R-:W-:Y:S05]  /*b0f0*/  @!P0 NANOSLEEP.SYNCS 0x989680 ;  /* 0x009896800000895d */ /* 0x002fea0003900000 */
[----:B------:R-:W1:Y:S02]  /*b100*/  @!P0 SYNCS.PHASECHK.TRANS64 P0, [R9+URZ], R4 ;  /* 0x00000004090085a7 */ /* 0x000e64000800007f */
[----:B-1----:R-:W-:Y:S05]  /*b110*/  @!P0 BRA `(.L_x_213) ;  /* 0xfffffffc00f08947 */ /* 0x002fea000383ffff */
[----:B------:R-:W-:Y:S05]  /*b120*/  BRA `(.L_x_259) ;  /* 0xffffffec00607947 */ /* 0x000fea000383ffff */
.L_x_214:
[----:B0-----:R0:W1:Y:S02]  /*b130*/  SYNCS.PHASECHK.TRANS64.TRYWAIT P0, [R6+URZ], R5 ;  /* 0x00000005060075a7 */ /* 0x001064000800017f */
[----:B-1----:R-:W-:Y:S05]  /*b140*/  @!P0 NANOSLEEP.SYNCS 0x989680 ;  /* 0x009896800000895d */ /* 0x002fea0003900000 */
[----:B------:R-:W1:Y:S02]  /*b150*/  @!P0 SYNCS.PHASECHK.TRANS64 P0, [R6+URZ], R5 ;  /* 0x00000005060085a7 */ /* 0x000e64000800007f */
[----:B-1----:R-:W-:Y:S05]  /*b160*/  @!P0 BRA `(.L_x_214) ;  /* 0xfffffffc00f08947 */ /* 0x002fea000383ffff */
[----:B------:R-:W-:Y:S05]  /*b170*/  BRA `(.L_x_260) ;  /* 0xffffffec00707947 */ /* 0x000fea000383ffff */
.L_x_215:
[----:B0-----:R0:W1:Y:S02]  /*b180*/  SYNCS.PHASECHK.TRANS64.TRYWAIT P0, [R9+URZ], R4 ;  /* 0x00000004090075a7 */ /* 0x001064000800017f */
[----:B-1----:R-:W-:Y:S05]  /*b190*/  @!P0 NANOSLEEP.SYNCS 0x989680 ;  /* 0x009896800000895d */ /* 0x002fea0003900000 */
[----:B------:R-:W1:Y:S02]  /*b1a0*/  @!P0 SYNCS.PHASECHK.TRANS64 P0, [R9+URZ], R4 ;  /* 0x00000004090085a7 */ /* 0x000e64000800007f */
[----:B-1----:R-:W-:Y:S05]  /*b1b0*/  @!P0 BRA `(.L_x_215) ;  /* 0xfffffffc00f08947 */ /* 0x002fea000383ffff */
[----:B------:R-:W-:Y:S05]  /*b1c0*/  BRA `(.L_x_261) ;  /* 0xffffffec00807947 */ /* 0x000fea000383ffff */
.L_x_216:
[----:B0-----:R0:W1:Y:S02]  /*b1d0*/  SYNCS.PHASECHK.TRANS64.TRYWAIT P0, [R6+URZ], R5 ;  /* 0x00000005060075a7 */ /* 0x001064000800017f */
[----:B-1----:R-:W-:Y:S05]  /*b1e0*/  @!P0 NANOSLEEP.SYNCS 0x989680 ;  /* 0x009896800000895d */ /* 0x002fea0003900000 */
[----:B------:R-:W1:Y:S02]  /*b1f0*/  @!P0 SYNCS.PHASECHK.TRANS64 P0, [R6+URZ], R5 ;  /* 0x00000005060085a7 */ /* 0x000e64000800007f */
[----:B-1----:R-:W-:Y:S05]  /*b200*/  @!P0 BRA `(.L_x_216) ;  /* 0xfffffffc00f08947 */ /* 0x002fea000383ffff */
[----:B------:R-:W-:Y:S05]  /*b210*/  BRA `(.L_x_262) ;  /* 0xffffffec00907947 */ /* 0x000fea000383ffff */
.L_x_217:
[----:B0-----:R0:W1:Y:S02]  /*b220*/  SYNCS.PHASECHK.TRANS64.TRYWAIT P0, [R9+URZ], R4 ;  /* 0x00000004090075a7 */ /* 0x001064000800017f */
[----:B-1----:R-:W-:Y:S05]  /*b230*/  @!P0 NANOSLEEP.SYNCS 0x989680 ;  /* 0x009896800000895d */ /* 0x002fea0003900000 */
[----:B------:R-:W1:Y:S02]  /*b240*/  @!P0 SYNCS.PHASECHK.TRANS64 P0, [R9+URZ], R4 ;  /* 0x00000004090085a7 */ /* 0x000e64000800007f */
[----:B-1----:R-:W-:Y:S05]  /*b250*/  @!P0 BRA `(.L_x_217) ;  /* 0xfffffffc00f08947 */ /* 0x002fea000383ffff */
[----:B------:R-:W-:Y:S05]  /*b260*/  BRA `(.L_x_263) ;  /* 0xffffffec00a07947 */ /* 0x000fea000383ffff */
.L_x_218:
[----:B0-----:R0:W1:Y:S02]  /*b270*/  SYNCS.PHASECHK.TRANS64.TRYWAIT P0, [R6+URZ], R5 ;  /* 0x00000005060075a7 */ /* 0x001064000800017f */
[----:B-1----:R-:W-:Y:S05]  /*b280*/  @!P0 NANOSLEEP.SYNCS 0x989680 ;  /* 0x009896800000895d */ /* 0x002fea0003900000 */
[----:B------:R-:W1:Y:S02]  /*b290*/  @!P0 SYNCS.PHASECHK.TRANS64 P0, [R6+URZ], R5 ;  /* 0x00000005060085a7 */ /* 0x000e64000800007f */
[----:B-1----:R-:W-:Y:S05]  /*b2a0*/  @!P0 BRA `(.L_x_218) ;  /* 0xfffffffc00f08947 */ /* 0x002fea000383ffff */
[----:B------:R-:W-:Y:S05]  /*b2b0*/  BRA `(.L_x_264) ;  /* 0xffffffec00b07947 */ /* 0x000fea000383ffff */
.L_x_219:
[----:B0-----:R0:W1:Y:S02]  /*b2c0*/  SYNCS.PHASECHK.TRANS64.TRYWAIT P0, [R9+URZ], R4 ;  /* 0x00000004090075a7 */ /* 0x001064000800017f */
[----:B-1----:R-:W-:Y:S05]  /*b2d0*/  @!P0 NANOSLEEP.SYNCS 0x989680 ;  /* 0x009896800000895d */ /* 0x002fea0003900000 */
[----:B------:R-:W1:Y:S02]  /*b2e0*/  @!P0 SYNCS.PHASECHK.TRANS64 P0, [R9+URZ], R4 ;  /* 0x00000004090085a7 */ /* 0x000e64000800007f */
[----:B-1----:R-:W-:Y:S05]  /*b2f0*/  @!P0 BRA `(.L_x_219) ;  /* 0xfffffffc00f08947 */ /* 0x002fea000383ffff */
[----:B------:R-:W-:Y:S05]  /*b300*/  BRA `(.L_x_265) ;  /* 0xffffffec00c07947 */ /* 0x000fea000383ffff */
.L_x_220:
[----:B0-----:R0:W1:Y:S02]  /*b310*/  SYNCS.PHASECHK.TRANS64.TRYWAIT P0, [R6+URZ], R5 ;  /* 0x00000005060075a7 */ /* 0x001064000800017f */
[----:B-1----:R-:W-:Y:S05]  /*b320*/  @!P0 NANOSLEEP.SYNCS 0x989680 ;  /* 0x009896800000895d */ /* 0x002fea0003900000 */
[----:B------:R-:W1:Y:S02]  /*b330*/  @!P0 SYNCS.PHASECHK.TRANS64 P0, [R6+URZ], R5 ;  /* 0x00000005060085a7 */ /* 0x000e64000800007f */
[----:B-1----:R-:W-:Y:S05]  /*b340*/  @!P0 BRA `(.L_x_220) ;  /* 0xfffffffc00f08947 */ /* 0x002fea000383ffff */
[----:B------:R-:W-:Y:S05]  /*b350*/  BRA `(.L_x_266) ;  /* 0xffffffec00d07947 */ /* 0x000fea000383ffff */
.L_x_221:
[----:B0-----:R0:W1:Y:S02]  /*b360*/  SYNCS.PHASECHK.TRANS64.TRYWAIT P0, [R9+URZ], R4 ;  /* 0x00000004090075a7 */ /* 0x001064000800017f */
[----:B-1----:R-:W-:Y:S05]  /*b370*/  @!P0 NANOSLEEP.SYNCS 0x989680 ;  /* 0x009896800000895d */ /* 0x002fea0003900000 */
[----:B------:R-:W1:Y:S02]  /*b380*/  @!P0 SYNCS.PHASECHK.TRANS64 P0, [R9+URZ], R4 ;  /* 0x00000004090085a7 */ /* 0x000e64000800007f */
[----:B-1----:R-:W-:Y:S05]  /*b390*/  @!P0 BRA `(.L_x_221) ;  /* 0xfffffffc00f08947 */ /* 0x002fea000383ffff */
[----:B------:R-:W-:Y:S05]  /*b3a0*/  BRA `(.L_x_267) ;  /* 0xffffffec00e07947 */ /* 0x000fea000383ffff */
.L_x_222:
[----:B0-----:R0:W1:Y:S02]  /*b3b0*/  SYNCS.PHASECHK.TRANS64.TRYWAIT P0, [R6+URZ], R5 ;  /* 0x00000005060075a7 */ /* 0x001064000800017f */
[----:B-1----:R-:W-:Y:S05]  /*b3c0*/  @!P0 NANOSLEEP.SYNCS 0x989680 ;  /* 0x009896800000895d */ /* 0x002fea0003900000 */
[----:B------:R-:W1:Y:S02]  /*b3d0*/  @!P0 SYNCS.PHASECHK.TRANS64 P0, [R6+URZ], R5 ;  /* 0x00000005060085a7 */ /* 0x000e64000800007f */
[----:B-1----:R-:W-:Y:S05]  /*b3e0*/  @!P0 BRA `(.L_x_222) ;  /* 0xfffffffc00f08947 */ /* 0x002fea000383ffff */
[----:B------:R-:W-:Y:S05]  /*b3f0*/  BRA `(.L_x_268) ;  /* 0xffffffec00f07947 */ /* 0x000fea000383ffff */
.L_x_223:
[----:B0-----:R0:W1:Y:S02]  /*b400*/  SYNCS.PHASECHK.TRANS64.TRYWAIT P0, [R9+URZ], R4 ;  /* 0x00000004090075a7 */ /* 0x001064000800017f */
[----:B-1----:R-:W-:Y:S05]  /*b410*/  @!P0 NANOSLEEP.SYNCS 0x989680 ;  /* 0x009896800000895d */ /* 0x002fea0003900000 */
[----:B------:R-:W1:Y:S02]  /*b420*/  @!P0 SYNCS.PHASECHK.TRANS64 P0, [R9+URZ], R4 ;  /* 0x00000004090085a7 */ /* 0x000e64000800007f */
[----:B-1----:R-:W-:Y:S05]  /*b430*/  @!P0 BRA `(.L_x_223) ;  /* 0xfffffffc00f08947 */ /* 0x002fea000383ffff */
[----:B------:R-:W-:Y:S05]  /*b440*/  BRA `(.L_x_269) ;  /* 0xfffffff000007947 */ /* 0x000fea000383ffff */
.L_x_224:
[----:B0-----:R0:W1:Y:S02]  /*b450*/  SYNCS.PHASECHK.TRANS64.TRYWAIT P0, [R6+URZ], R5 ;  /* 0x00000005060075a7 */ /* 0x001064000800017f */
[----:B-1----:R-:W-:Y:S05]  /*b460*/  @!P0 NANOSLEEP.SYNCS 0x989680 ;  /* 0x009896800000895d */ /* 0x002fea0003900000 */
[----:B------:R-:W1:Y:S02]  /*b470*/  @!P0 SYNCS.PHASECHK.TRANS64 P0, [R6+URZ], R5 ;  /* 0x00000005060085a7 */ /* 0x000e64000800007f */
[----:B-1----:R-:W-:Y:S05]  /*b480*/  @!P0 BRA `(.L_x_224) ;  /* 0xfffffffc00f08947 */ /* 0x002fea000383ffff */
[----:B------:R-:W-:Y:S05]  /*b490*/  BRA `(.L_x_270) ;  /* 0xfffffff000107947 */ /* 0x000fea000383ffff */
.L_x_225:
[----:B0-----:R0:W1:Y:S02]  /*b4a0*/  SYNCS.PHASECHK.TRANS64.TRYWAIT P0, [R9+URZ], R4 ;  /* 0x00000004090075a7 */ /* 0x001064000800017f */
[----:B-1----:R-:W-:Y:S05]  /*b4b0*/  @!P0 NANOSLEEP.SYNCS 0x989680 ;  /* 0x009896800000895d */ /* 0x002fea0003900000 */
[----:B------:R-:W1:Y:S02]  /*b4c0*/  @!P0 SYNCS.PHASECHK.TRANS64 P0, [R9+URZ], R4 ;  /* 0x00000004090085a7 */ /* 0x000e64000800007f */
[----:B-1----:R-:W-:Y:S05]  /*b4d0*/  @!P0 BRA `(.L_x_225) ;  /* 0xfffffffc00f08947 */ /* 0x002fea000383ffff */
[----:B------:R-:W-:Y:S05]  /*b4e0*/  BRA `(.L_x_271) ;  /* 0xfffffff000207947 */ /* 0x000fea000383ffff */
.L_x_226:
[----:B0-----:R0:W1:Y:S02]  /*b4f0*/  SYNCS.PHASECHK.TRANS64.TRYWAIT P0, [R6+URZ], R5 ;  /* 0x00000005060075a7 */ /* 0x001064000800017f */
[----:B-1----:R-:W-:Y:S05]  /*b500*/  @!P0 NANOSLEEP.SYNCS 0x989680 ;  /* 0x009896800000895d */ /* 0x002fea0003900000 */
[----:B------:R-:W1:Y:S02]  /*b510*/  @!P0 SYNCS.PHASECHK.TRANS64 P0, [R6+URZ], R5 ;  /* 0x00000005060085a7 */ /* 0x000e64000800007f */
[----:B-1----:R-:W-:Y:S05]  /*b520*/  @!P0 BRA `(.L_x_226) ;  /* 0xfffffffc00f08947 */ /* 0x002fea000383ffff */
[----:B------:R-:W-:Y:S05]  /*b530*/  BRA `(.L_x_272) ;  /* 0xfffffff000307947 */ /* 0x000fea000383ffff */
.L_x_227:
[----:B0-----:R0:W1:Y:S02]  /*b540*/  SYNCS.PHASECHK.TRANS64.TRYWAIT P0, [R9+URZ], R4 ;  /* 0x00000004090075a7 */ /* 0x001064000800017f */
[----:B-1----:R-:W-:Y:S05]  /*b550*/  @!P0 NANOSLEEP.SYNCS 0x989680 ;  /* 0x009896800000895d */ /* 0x002fea0003900000 */
[----:B------:R-:W1:Y:S02]  /*b560*/  @!P0 SYNCS.PHASECHK.TRANS64 P0, [R9+URZ], R4 ;  /* 0x00000004090085a7 */ /* 0x000e64000800007f */
[----:B-1----:R-:W-:Y:S05]  /*b570*/  @!P0 BRA `(.L_x_227) ;  /* 0xfffffffc00f08947 */ /* 0x002fea000383ffff */
[----:B------:R-:W-:Y:S05]  /*b580*/  BRA `(.L_x_273) ;  /* 0xfffffff000407947 */ /* 0x000fea000383ffff */
.L_x_228:
[----:B0-----:R0:W1:Y:S02]  /*b590*/  SYNCS.PHASECHK.TRANS64.TRYWAIT P0, [R8+URZ], R5 ;  /* 0x00000005080075a7 */ /* 0x001064000800017f */
[----:B-1----:R-:W-:Y:S05]  /*b5a0*/  @!P0 NANOSLEEP.SYNCS 0x989680 ;  /* 0x009896800000895d */ /* 0x002fea0003900000 */
[----:B------:R-:W1:Y:S02]  /*b5b0*/  @!P0 SYNCS.PHASECHK.TRANS64 P0, [R8+URZ], R5 ;  /* 0x00000005080085a7 */ /* 0x000e64000800007f */
[----:B-1----:R-:W-:Y:S05]  /*b5c0*/  @!P0 BRA `(.L_x_228) ;  /* 0xfffffffc00f08947 */ /* 0x002fea000383ffff */
[----:B------:R-:W-:Y:S05]  /*b5d0*/  BRA `(.L_x_274) ;  /* 0xfffffff000507947 */ /* 0x000fea000383ffff */
.L_x_229:
[----:B-1----:R1:W2:Y:S02]  /*b5e0*/  SYNCS.PHASECHK.TRANS64.TRYWAIT P0, [R11+URZ], R6 ;  /* 0x000000060b0075a7 */ /* 0x0022a4000800017f */
[----:B--2---:R-:W-:Y:S05]  /*b5f0*/  @!P0 NANOSLEEP.SYNCS 0x989680 ;  /* 0x009896800000895d */ /* 0x004fea0003900000 */
[----:B------:R-:W2:Y:S02]  /*b600*/  @!P0 SYNCS.PHASECHK.TRANS64 P0, [R11+URZ], R6 ;  /* 0x000000060b0085a7 */ /* 0x000ea4000800007f */
[----:B--2---:R-:W-:Y:S05]  /*b610*/  @!P0 BRA `(.L_x_229) ;  /* 0xfffffffc00f08947 */ /* 0x004fea000383ffff */
[----:B------:R-:W-:Y:S05]  /*b620*/  BRA `(.L_x_275) ;  /* 0xfffffff000587947 */ /* 0x000fea000383ffff */
.L_x_276:
[----:B------:R-:W-:-:S00]  /*b630*/  BRA `(.L_x_276) ;  /* 0xfffffffc00fc7947 */ /* 0x000fc0000383ffff */
[----:B------:R-:W-:-:S00]  /*b640*/  NOP ;  /* 0x0000000000007918 */ /* 0x000fc00000000000 */
        /* <DEDUP_REMOVED lines=11> */
.L_x_277:


//--------------------- .nv.shared._ZN7cutlass13device_kernelINS_4gemm6kernel13GemmUniversalIN4cute5tupleIJiiiiEEENS1_10collective13CollectiveMmaINS1_37MainloopSm90TmaGmmaWarpSpecializedFP8ILi37ENS5_IJNS4_1CILi8EEENSA_ILi1EEESC_EEENS1_32KernelTmaWarpSpecializedPingpongEEENS5_IJNSA_ILi64EEENSA_ILi128EEENSA_ILi32EEEEEENS_12float_e5m2_tENS5_IJlSC_lEEESK_SL_NS4_8TiledMMAINS4_8MMA_AtomIJNS4_4SM904GMMA31MMA_64x128x32_F32E5M2E5M2_SS_TNILNSP_7ScaleInE1ELSR_1EEEEEENS4_6LayoutINS5_IJSC_SC_SC_EEENS5_IJNSA_ILi0EEESW_SW_EEEEENS5_IJNS4_10UnderscoreESZ_SZ_EEEEENS4_13SM90_TMA_LOADENS4_14ComposedLayoutINS4_7SwizzleILi1ELi4ELi3EEENS4_18smem_ptr_flag_bitsILi8EEENSU_INS5_IJSB_SI_EEENS5_IJSI_SC_EEEEEEEvNS4_8identityENS4_23SM90_TMA_LOAD_MULTICASTES1B_vS1C_EENS_8epilogue10collective6detail29Sm90TmaWarpSpecializedAdapterINS1G_15DefaultEpilogueISK_SL_SL_NS1F_6thread17LinearCombinationISK_Li1EffLNS1K_9ScaleType4KindE0ELNS_15FloatRoundStyleE2ESK_EENS1_15EpilogueDefaultEEEEEvvEEEEvNT_6ParamsE --------------------------
	.section	.nv.shared._ZN7cutlass13device_kernelINS_4gemm6kernel13GemmUniversalIN4cute5tupleIJiiiiEEENS1_10collective13CollectiveMmaINS1_37MainloopSm90TmaGmmaWarpSpecializedFP8ILi37ENS5_IJNS4_1CILi8EEENSA_ILi1EEESC_EEENS1_32KernelTmaWarpSpecializedPingpongEEENS5_IJNSA_ILi64EEENSA_ILi128EEENSA_ILi32EEEEEENS_12float_e5m2_tENS5_IJlSC_lEEESK_SL_NS4_8TiledMMAINS4_8MMA_AtomIJNS4_4SM904GMMA31MMA_64x128x32_F32E5M2E5M2_SS_TNILNSP_7ScaleInE1ELSR_1EEEEEENS4_6LayoutINS5_IJSC_SC_SC_EEENS5_IJNSA_ILi0EEESW_SW_EEEEENS5_IJNS4_10UnderscoreESZ_SZ_EEEEENS4_13SM90_TMA_LOADENS4_14ComposedLayoutINS4_7SwizzleILi1ELi4ELi3EEENS4_18smem_ptr_flag_bitsILi8EEENSU_INS5_IJSB_SI_EEENS5_IJSI_SC_EEEEEEEvNS4_8identityENS4_23SM90_TMA_LOAD_MULTICASTES1B_vS1C_EENS_8epilogue10collective6detail29Sm90TmaWarpSpecializedAdapterINS1G_15DefaultEpilogueISK_SL_SL_NS1F_6thread17LinearCombinationISK_Li1EffLNS1K_9ScaleType4KindE0ELNS_15FloatRoundStyleE2ESK_EENS1_15EpilogueDefaultEEEEEvvEEEEvNT_6ParamsE,"aw",@nobits
	.sectionflags	@""
	.align	16
	.zero		1024


//--------------------- .nv.shared.reserved.0     --------------------------
	.section	.nv.shared.reserved.0,"aw",@nobits
	.weak		__nv_reservedSMEM_offset_0_alias
	.size		__nv_reservedSMEM_offset_0_alias, 0, 0
	.other		__nv_reservedSMEM_offset_0_alias,@"STO_CUDA_RESERVED_SHARED STV_DEFAULT"
__nv_reservedSMEM_offset_0_alias:
	.zero		0


//--------------------- .nv.global                --------------------------
	.section	.nv.global,"aw",@nobits
.nv.global:
	.type		_ZN40_INTERNAL_9b497064_4_k_cu_c52587d4_177284cute1_E,@object
	.size		_ZN40_INTERNAL_9b497064_4_k_cu_c52587d4_177284cute1_E,(_ZN40_INTERNAL_9b497064_4_k_cu_c52587d4_177284cuda3std3__45__cpo6cbeginE - _ZN40_INTERNAL_9b497064_4_k_cu_c52587d4_177284cute1_E)
_ZN40_INTERNAL_9b497064_4_k_cu_c52587d4_177284cute1_E:
	.zero		1
	.type		_ZN40_INTERNAL_9b497064_4_k_cu_c52587d4_177284cuda3std3__45__cpo6cbeginE,@object
	.size		_ZN40_INTERNAL_9b497064_4_k_cu_c52587d4_177284cuda3std3__45__cpo6cbeginE,(_ZN40_INTERNAL_9b497064_4_k_cu_c52587d4_177284cuda3std3__48in_placeE - _ZN40_INTERNAL_9b497064_4_k_cu_c52587d4_177284cuda3std3__45__cpo6cbeginE)
_ZN40_INTERNAL_9b497064_4_k_cu_c52587d4_177284cuda3std3__45__cpo6cbeginE:
	.zero		1
	.type		_ZN40_INTERNAL_9b497064_4_k_cu_c52587d4_177284cuda3std3__48in_placeE,@object
	.size		_ZN40_INTERNAL_9b497064_4_k_cu_c52587d4_177284cuda3std3__48in_placeE,(_ZN40_INTERNAL_9b497064_4_k_cu_c52587d4_177284cuda3std6ranges3__45__cpo9iter_moveE - _ZN40_INTERNAL_9b497064_4_k_cu_c52587d4_177284cuda3std3__48in_placeE)
_ZN40_INTERNAL_9b497064_4_k_cu_c52587d4_177284cuda3std3__48in_placeE:
	.zero		1
	.type		_ZN40_INTERNAL_9b497064_4_k_cu_c52587d4_177284cuda3std6ranges3__45__cpo9iter_moveE,@object
	.size		_ZN40_INTERNAL_9b497064_4_k_cu_c52587d4_177284cuda3std6ranges3__45__cpo9iter_moveE,(_ZN40_INTERNAL_9b497064_4_k_cu_c52587d4_177284cuda3std3__45__cpo5beginE - _ZN40_INTERNAL_9b497064_4_k_cu_c52587d4_177284cuda3std6ranges3__45__cpo9iter_moveE)
_ZN40_INTERNAL_9b497064_4_k_cu_c52587d4_177284cuda3std6ranges3__45__cpo9iter_moveE:
	.zero		1
	.type		_ZN40_INTERNAL_9b497064_4_k_cu_c52587d4_177284cuda3std3__45__cpo5beginE,@object
	.size		_ZN40_INTERNAL_9b497064_4_k_cu_c52587d4_177284cuda3std3__45__cpo5beginE,(_ZN40_INTERNAL_9b497064_4_k_cu_c52587d4_177284cuda3std3__442_GLOBAL__N__9b497064_4_k_cu_c52587d4_177286ignoreE - _ZN40_INTERNAL_9b497064_4_k_cu_c52587d4_177284cuda3std3__45__cpo5beginE)
_ZN40_INTERNAL_9b497064_4_k_cu_c52587d4_177284cuda3std3__45__cpo5beginE:
	.zero		1
	.type		_ZN40_INTERNAL_9b497064_4_k_cu_c52587d4_177284cuda3std3__442_GLOBAL__N__9b497064_4_k_cu_c52587d4_177286ignoreE,@object
	.size		_ZN40_INTERNAL_9b497064_4_k_cu_c52587d4_177284cuda3std3__442_GLOBAL__N__9b497064_4_k_cu_c52587d4_177286ignoreE,(_ZN40_INTERNAL_9b497064_4_k_cu_c52587d4_177284cute7productE - _ZN40_INTERNAL_9b497064_4_k_cu_c52587d4_177284cuda3std3__442_GLOBAL__N__9b497064_4_k_cu_c52587d4_177286ignoreE)
_ZN40_INTERNAL_9b497064_4_k_cu_c52587d4_177284cuda3std3__442_GLOBAL__N__9b497064_4_k_cu_c52587d4_177286ignoreE:
	.zero		1
	.type		_ZN40_INTERNAL_9b497064_4_k_cu_c52587d4_177284cute7productE,@object
	.size		_ZN40_INTERNAL_9b497064_4_k_cu_c52587d4_177284cute7productE,(_ZN40_INTERNAL_9b497064_4_k_cu_c52587d4_177284cuda3std3__45__cpo3endE - _ZN40_INTERNAL_9b497064_4_k_cu_c52587d4_177284cute7productE)
_ZN40_INTERNAL_9b497064_4_k_cu_c52587d4_177284cute7productE:
	.zero		1
	.type		_ZN40_INTERNAL_9b497064_4_k_cu_c52587d4_177284cuda3std3__45__cpo3endE,@object
	.size		_ZN40_INTERNAL_9b497064_4_k_cu_c52587d4_177284cuda3std3__45__cpo3endE,(_ZN40_INTERNAL_9b497064_4_k_cu_c52587d4_177284cuda3std3__419piecewise_constructE - _ZN40_INTERNAL_9b497064_4_k_cu_c52587d4_177284cuda3std3__45__cpo3endE)
_ZN40_INTERNAL_9b497064_4_k_cu_c52587d4_177284cuda3std3__45__cpo3endE:
	.zero		1
	.type		_ZN40_INTERNAL_9b497064_4_k_cu_c52587d4_177284cuda3std3__419piecewise_constructE,@object
	.size		_ZN40_INTERNAL_9b497064_4_k_cu_c52587d4_177284cuda3std3__419piecewise_constructE,(_ZN40_INTERNAL_9b497064_4_k_cu_c52587d4_177284cuda3std3__45__cpo4cendE - _ZN40_INTERNAL_9b497064_4_k_cu_c52587d4_177284cuda3std3__419piecewise_constructE)
_ZN40_INTERNAL_9b497064_4_k_cu_c52587d4_177284cuda3std3__419piecewise_constructE:
	.zero		1
	.type		_ZN40_INTERNAL_9b497064_4_k_cu_c52587d4_177284cuda3std3__45__cpo4cendE,@object
	.size		_ZN40_INTERNAL_9b497064_4_k_cu_c52587d4_177284cuda3std3__45__cpo4cendE,(_ZN40_INTERNAL_9b497064_4_k_cu_c52587d4_177284cuda3std6ranges3__45__cpo4swapE - _ZN40_INTERNAL_9b497064_4_k_cu_c52587d4_177284cuda3std3__45__cpo4cendE)
_ZN40_INTERNAL_9b497064_4_k_cu_c52587d4_177284cuda3std3__45__cpo4cendE:
	.zero		1
	.type		_ZN40_INTERNAL_9b497064_4_k_cu_c52587d4_177284cuda3std6ranges3__45__cpo4swapE,@object
	.size		_ZN40_INTERNAL_9b497064_4_k_cu_c52587d4_177284cuda3std6ranges3__45__cpo4swapE,(.L_7 - _ZN40_INTERNAL_9b497064_4_k_cu_c52587d4_177284cuda3std6ranges3__45__cpo4swapE)
_ZN40_INTERNAL_9b497064_4_k_cu_c52587d4_177284cuda3std6ranges3__45__cpo4swapE:
	.zero		1
.L_7:


//--------------------- .nv.constant0._ZN7cutlass13device_kernelINS_4gemm6kernel13GemmUniversalIN4cute5tupleIJiiiiEEENS1_10collective13CollectiveMmaINS1_37MainloopSm90TmaGmmaWarpSpecializedFP8ILi37ENS5_IJNS4_1CILi8EEENSA_ILi1EEESC_EEENS1_32KernelTmaWarpSpecializedPingpongEEENS5_IJNSA_ILi64EEENSA_ILi128EEENSA_ILi32EEEEEENS_12float_e5m2_tENS5_IJlSC_lEEESK_SL_NS4_8TiledMMAINS4_8MMA_AtomIJNS4_4SM904GMMA31MMA_64x128x32_F32E5M2E5M2_SS_TNILNSP_7ScaleInE1ELSR_1EEEEEENS4_6LayoutINS5_IJSC_SC_SC_EEENS5_IJNSA_ILi0EEESW_SW_EEEEENS5_IJNS4_10UnderscoreESZ_SZ_EEEEENS4_13SM90_TMA_LOADENS4_14ComposedLayoutINS4_7SwizzleILi1ELi4ELi3EEENS4_18smem_ptr_flag_bitsILi8EEENSU_INS5_IJSB_SI_EEENS5_IJSI_SC_EEEEEEEvNS4_8identityENS4_23SM90_TMA_LOAD_MULTICASTES1B_vS1C_EENS_8epilogue10collective6detail29Sm90TmaWarpSpecializedAdapterINS1G_15DefaultEpilogueISK_SL_SL_NS1F_6thread17LinearCombinationISK_Li1EffLNS1K_9ScaleType4KindE0ELNS_15FloatRoundStyleE2ESK_EENS1_15EpilogueDefaultEEEEEvvEEEEvNT_6ParamsE --------------------------
	.section	.nv.constant0._ZN7cutlass13device_kernelINS_4gemm6kernel13GemmUniversalIN4cute5tupleIJiiiiEEENS1_10collective13CollectiveMmaINS1_37MainloopSm90TmaGmmaWarpSpecializedFP8ILi37ENS5_IJNS4_1CILi8EEENSA_ILi1EEESC_EEENS1_32KernelTmaWarpSpecializedPingpongEEENS5_IJNSA_ILi64EEENSA_ILi128EEENSA_ILi32EEEEEENS_12float_e5m2_tENS5_IJlSC_lEEESK_SL_NS4_8TiledMMAINS4_8MMA_AtomIJNS4_4SM904GMMA31MMA_64x128x32_F32E5M2E5M2_SS_TNILNSP_7ScaleInE1ELSR_1EEEEEENS4_6LayoutINS5_IJSC_SC_SC_EEENS5_IJNSA_ILi0EEESW_SW_EEEEENS5_IJNS4_10UnderscoreESZ_SZ_EEEEENS4_13SM90_TMA_LOADENS4_14ComposedLayoutINS4_7SwizzleILi1ELi4ELi3EEENS4_18smem_ptr_flag_bitsILi8EEENSU_INS5_IJSB_SI_EEENS5_IJSI_SC_EEEEEEEvNS4_8identityENS4_23SM90_TMA_LOAD_MULTICASTES1B_vS1C_EENS_8epilogue10collective6detail29Sm90TmaWarpSpecializedAdapterINS1G_15DefaultEpilogueISK_SL_SL_NS1F_6thread17LinearCombinationISK_Li1EffLNS1K_9ScaleType4KindE0ELNS_15FloatRoundStyleE2ESK_EENS1_15EpilogueDefaultEEEEEvvEEEEvNT_6ParamsE,"a",@progbits
	.sectionflags	@""
	.align	4
.nv.constant0._ZN7cutlass13device_kernelINS_4gemm6kernel13GemmUniversalIN4cute5tupleIJiiiiEEENS1_10collective13CollectiveMmaINS1_37MainloopSm90TmaGmmaWarpSpecializedFP8ILi37ENS5_IJNS4_1CILi8EEENSA_ILi1EEESC_EEENS1_32KernelTmaWarpSpecializedPingpongEEENS5_IJNSA_ILi64EEENSA_ILi128EEENSA_ILi32EEEEEENS_12float_e5m2_tENS5_IJlSC_lEEESK_SL_NS4_8TiledMMAINS4_8MMA_AtomIJNS4_4SM904GMMA31MMA_64x128x32_F32E5M2E5M2_SS_TNILNSP_7ScaleInE1ELSR_1EEEEEENS4_6LayoutINS5_IJSC_SC_SC_EEENS5_IJNSA_ILi0EEESW_SW_EEEEENS5_IJNS4_10UnderscoreESZ_SZ_EEEEENS4_13SM90_TMA_LOADENS4_14ComposedLayoutINS4_7SwizzleILi1ELi4ELi3EEENS4_18smem_ptr_flag_bitsILi8EEENSU_INS5_IJSB_SI_EEENS5_IJSI_SC_EEEEEEEvNS4_8identityENS4_23SM90_TMA_LOAD_MULTICASTES1B_vS1C_EENS_8epilogue10collective6detail29Sm90TmaWarpSpecializedAdapterINS1G_15DefaultEpilogueISK_SL_SL_NS1F_6thread17LinearCombinationISK_Li1EffLNS1K_9ScaleType4KindE0ELNS_15FloatRoundStyleE2ESK_EENS1_15EpilogueDefaultEEEEEvvEEEEvNT_6ParamsE:
	.zero		1664


//--------------------- SYMBOLS --------------------------

	.type		.nv.reservedSmem.offset0,@object
	.size		.nv.reservedSmem.offset0,0x4
